//
// Generated by NVIDIA NVVM Compiler
//
// Compiler Build ID: CL-36424714
// Cuda compilation tools, release 13.0, V13.0.88
// Based on NVVM 20.0.0
//

.version 9.0
.target sm_100
.address_size 64

	// .globl	_Z22computeDistanceToStoreP10ZoningPlanP11DistanceMap
// _ZZ22computeDistanceToStoreP10ZoningPlanP11DistanceMapE5sDist has been demoted
// _ZZ22computeDistanceToStoreP10ZoningPlanP11DistanceMapE6sQueue has been demoted
// _ZZ22computeDistanceToStoreP10ZoningPlanP11DistanceMapE11queue_begin has been demoted
// _ZZ22computeDistanceToStoreP10ZoningPlanP11DistanceMapE9queue_end has been demoted

.visible .entry _Z22computeDistanceToStoreP10ZoningPlanP11DistanceMap(
	.param .u64 .ptr .align 1 _Z22computeDistanceToStoreP10ZoningPlanP11DistanceMap_param_0,
	.param .u64 .ptr .align 1 _Z22computeDistanceToStoreP10ZoningPlanP11DistanceMap_param_1
)
{
	.reg .pred 	%p<34>;
	.reg .b16 	%rs<30>;
	.reg .b32 	%r<260>;
	.reg .b64 	%rd<37>;
	.reg .b64 	%fd<5>;
	// demoted variable
	.shared .align 4 .b8 _ZZ22computeDistanceToStoreP10ZoningPlanP11DistanceMapE5sDist[38720];
	// demoted variable
	.shared .align 4 .b8 _ZZ22computeDistanceToStoreP10ZoningPlanP11DistanceMapE6sQueue[9600];
	// demoted variable
	.shared .align 4 .u32 _ZZ22computeDistanceToStoreP10ZoningPlanP11DistanceMapE11queue_begin;
	// demoted variable
	.shared .align 4 .u32 _ZZ22computeDistanceToStoreP10ZoningPlanP11DistanceMapE9queue_end;
	ld.param.u64 	%rd5, [_Z22computeDistanceToStoreP10ZoningPlanP11DistanceMap_param_0];
	ld.param.u64 	%rd6, [_Z22computeDistanceToStoreP10ZoningPlanP11DistanceMap_param_1];
	cvta.to.global.u64 	%rd1, %rd5;
	cvta.to.global.u64 	%rd2, %rd6;
	mov.b32 	%r253, 0;
	st.shared.u32 	[_ZZ22computeDistanceToStoreP10ZoningPlanP11DistanceMapE11queue_begin], %r253;
	st.shared.u32 	[_ZZ22computeDistanceToStoreP10ZoningPlanP11DistanceMapE9queue_end], %r253;
	bar.sync 	0;
	mov.u32 	%r66, %ctaid.y;
	mul.lo.s32 	%r67, %r66, 40;
	cvt.rn.f64.u32 	%fd1, %r67;
	add.f64 	%fd2, %fd1, 0dC000000000000004;
	cvt.rzi.s32.f64 	%r1, %fd2;
	mov.u32 	%r68, %ctaid.x;
	mul.lo.s32 	%r69, %r68, 40;
	cvt.rn.f64.u32 	%fd3, %r69;
	add.f64 	%fd4, %fd3, 0dC000000000000004;
	cvt.rzi.s32.f64 	%r2, %fd4;
	mov.u32 	%r3, %tid.x;
	add.s32 	%r254, %r3, 96;
	cvt.u16.u32 	%rs29, %r3;
	mov.u32 	%r70, _ZZ22computeDistanceToStoreP10ZoningPlanP11DistanceMapE5sDist;
	mad.lo.s32 	%r5, %r3, 20, %r70;
	add.s32 	%r252, %r2, %r3;
	add.s32 	%r7, %r2, 96;
	mov.b32 	%r255, 1920;
	mov.u32 	%r251, %r3;
$L__BB0_1:
	mul.hi.u32 	%r71, %r254, -1171354717;
	shr.u32 	%r72, %r71, 5;
	mul.lo.s32 	%r13, %r72, -44;
	mul.hi.u32 	%r73, %r251, -1171354717;
	shr.u32 	%r74, %r73, 5;
	mul.lo.s32 	%r75, %r74, 44;
	sub.s32 	%r14, %r252, %r75;
	add.s32 	%r15, %r254, -96;
	mul.hi.u16 	%rs4, %rs29, -17873;
	shr.u16 	%rs5, %rs4, 5;
	cvt.u32.u16 	%r16, %rs5;
	mad.lo.s32 	%r17, %r74, -44, %r15;
	setp.gt.u32 	%p1, %r15, 1935;
	@%p1 bra 	$L__BB0_19;
	add.s32 	%r18, %r1, %r16;
	max.u32 	%r77, %r18, %r14;
	setp.gt.u32 	%p2, %r77, 199;
	mov.b32 	%r256, -1;
	@%p2 bra 	$L__BB0_4;
	mul.wide.u32 	%rd7, %r18, 1600;
	add.s64 	%rd8, %rd1, %rd7;
	mul.wide.u32 	%rd9, %r14, 8;
	add.s64 	%rd10, %rd8, %rd9;
	ld.global.u32 	%r78, [%rd10];
	add.s32 	%r256, %r78, -1;
$L__BB0_4:
	mul.wide.s32 	%rd11, %r18, 4000;
	add.s64 	%rd12, %rd2, %rd11;
	mul.wide.s32 	%rd13, %r14, 20;
	add.s64 	%rd3, %rd12, %rd13;
	add.s32 	%r21, %r5, %r255;
	shl.b32 	%r79, %r256, 2;
	add.s32 	%r80, %r253, %r79;
	add.s32 	%r22, %r5, %r80;
	mov.b32 	%r81, 9;
	st.global.u32 	[%rd3], %r81;
	setp.ne.s32 	%p3, %r256, 0;
	@%p3 bra 	$L__BB0_6;
	mov.b32 	%r83, 0;
	st.shared.u32 	[%r22], %r83;
	atom.shared.inc.u32 	%r84, [_ZZ22computeDistanceToStoreP10ZoningPlanP11DistanceMapE9queue_end], 799;
	mov.u32 	%r85, _ZZ22computeDistanceToStoreP10ZoningPlanP11DistanceMapE6sQueue;
	mad.lo.s32 	%r86, %r84, 12, %r85;
	st.shared.u32 	[%r86], %r17;
	st.shared.u32 	[%r86+4], %r16;
	st.shared.u32 	[%r86+8], %r83;
	bra.uni 	$L__BB0_7;
$L__BB0_6:
	mov.b32 	%r82, 99;
	st.shared.u32 	[%r21+-1920], %r82;
$L__BB0_7:
	mov.b32 	%r87, 9;
	st.global.u32 	[%rd3+4], %r87;
	setp.eq.s32 	%p4, %r256, 1;
	@%p4 bra 	$L__BB0_9;
	mov.b32 	%r88, 99;
	st.shared.u32 	[%r21+-1916], %r88;
	bra.uni 	$L__BB0_10;
$L__BB0_9:
	mov.b32 	%r89, 0;
	st.shared.u32 	[%r22], %r89;
	atom.shared.inc.u32 	%r90, [_ZZ22computeDistanceToStoreP10ZoningPlanP11DistanceMapE9queue_end], 799;
	mov.u32 	%r91, _ZZ22computeDistanceToStoreP10ZoningPlanP11DistanceMapE6sQueue;
	mad.lo.s32 	%r92, %r90, 12, %r91;
	st.shared.u32 	[%r92], %r17;
	st.shared.u32 	[%r92+4], %r16;
	mov.b32 	%r93, 1;
	st.shared.u32 	[%r92+8], %r93;
$L__BB0_10:
	mov.b32 	%r94, 9;
	st.global.u32 	[%rd3+8], %r94;
	setp.eq.s32 	%p5, %r256, 2;
	@%p5 bra 	$L__BB0_12;
	mov.b32 	%r95, 99;
	st.shared.u32 	[%r21+-1912], %r95;
	bra.uni 	$L__BB0_13;
$L__BB0_12:
	mov.b32 	%r96, 0;
	st.shared.u32 	[%r22], %r96;
	atom.shared.inc.u32 	%r97, [_ZZ22computeDistanceToStoreP10ZoningPlanP11DistanceMapE9queue_end], 799;
	mov.u32 	%r98, _ZZ22computeDistanceToStoreP10ZoningPlanP11DistanceMapE6sQueue;
	mad.lo.s32 	%r99, %r97, 12, %r98;
	st.shared.u32 	[%r99], %r17;
	st.shared.u32 	[%r99+4], %r16;
	mov.b32 	%r100, 2;
	st.shared.u32 	[%r99+8], %r100;
$L__BB0_13:
	mov.b32 	%r101, 9;
	st.global.u32 	[%rd3+12], %r101;
	setp.eq.s32 	%p6, %r256, 3;
	@%p6 bra 	$L__BB0_15;
	mov.b32 	%r102, 99;
	st.shared.u32 	[%r21+-1908], %r102;
	bra.uni 	$L__BB0_16;
$L__BB0_15:
	mov.b32 	%r103, 0;
	st.shared.u32 	[%r22], %r103;
	atom.shared.inc.u32 	%r104, [_ZZ22computeDistanceToStoreP10ZoningPlanP11DistanceMapE9queue_end], 799;
	mov.u32 	%r105, _ZZ22computeDistanceToStoreP10ZoningPlanP11DistanceMapE6sQueue;
	mad.lo.s32 	%r106, %r104, 12, %r105;
	st.shared.u32 	[%r106], %r17;
	st.shared.u32 	[%r106+4], %r16;
	mov.b32 	%r107, 3;
	st.shared.u32 	[%r106+8], %r107;
$L__BB0_16:
	mov.b32 	%r108, 9;
	st.global.u32 	[%rd3+16], %r108;
	setp.eq.s32 	%p7, %r256, 4;
	@%p7 bra 	$L__BB0_18;
	mov.b32 	%r109, 99;
	st.shared.u32 	[%r21+-1904], %r109;
	bra.uni 	$L__BB0_19;
$L__BB0_18:
	mov.b32 	%r110, 0;
	st.shared.u32 	[%r22], %r110;
	atom.shared.inc.u32 	%r111, [_ZZ22computeDistanceToStoreP10ZoningPlanP11DistanceMapE9queue_end], 799;
	mov.u32 	%r112, _ZZ22computeDistanceToStoreP10ZoningPlanP11DistanceMapE6sQueue;
	mad.lo.s32 	%r113, %r111, 12, %r112;
	st.shared.u32 	[%r113], %r17;
	st.shared.u32 	[%r113+4], %r16;
	mov.b32 	%r114, 4;
	st.shared.u32 	[%r113+8], %r114;
$L__BB0_19:
	setp.eq.s32 	%p8, %r255, 128640;
	@%p8 bra 	$L__BB0_39;
	add.s16 	%rs6, %rs29, 96;
	mul.hi.u16 	%rs7, %rs6, -17873;
	shr.u16 	%rs8, %rs7, 5;
	cvt.u32.u16 	%r23, %rs8;
	add.s32 	%r24, %r254, %r13;
	setp.gt.u32 	%p9, %r15, 1839;
	@%p9 bra 	$L__BB0_38;
	add.s32 	%r25, %r1, %r23;
	add.s32 	%r116, %r7, %r254;
	add.s32 	%r117, %r116, %r13;
	add.s32 	%r26, %r117, -96;
	max.u32 	%r118, %r25, %r26;
	setp.gt.u32 	%p10, %r118, 199;
	mov.b32 	%r257, -1;
	@%p10 bra 	$L__BB0_23;
	mul.wide.u32 	%rd14, %r25, 1600;
	add.s64 	%rd15, %rd1, %rd14;
	mul.wide.u32 	%rd16, %r26, 8;
	add.s64 	%rd17, %rd15, %rd16;
	ld.global.u32 	%r119, [%rd17];
	add.s32 	%r257, %r119, -1;
$L__BB0_23:
	mul.wide.s32 	%rd18, %r25, 4000;
	add.s64 	%rd19, %rd2, %rd18;
	mul.wide.s32 	%rd20, %r26, 20;
	add.s64 	%rd4, %rd19, %rd20;
	add.s32 	%r29, %r5, %r255;
	shl.b32 	%r120, %r257, 2;
	add.s32 	%r121, %r255, %r120;
	add.s32 	%r30, %r5, %r121;
	mov.b32 	%r122, 9;
	st.global.u32 	[%rd4], %r122;
	setp.eq.s32 	%p11, %r257, 0;
	@%p11 bra 	$L__BB0_25;
	mov.b32 	%r123, 99;
	st.shared.u32 	[%r29], %r123;
	bra.uni 	$L__BB0_26;
$L__BB0_25:
	mov.b32 	%r124, 0;
	st.shared.u32 	[%r30], %r124;
	atom.shared.inc.u32 	%r125, [_ZZ22computeDistanceToStoreP10ZoningPlanP11DistanceMapE9queue_end], 799;
	mov.u32 	%r126, _ZZ22computeDistanceToStoreP10ZoningPlanP11DistanceMapE6sQueue;
	mad.lo.s32 	%r127, %r125, 12, %r126;
	st.shared.u32 	[%r127], %r24;
	st.shared.u32 	[%r127+4], %r23;
	st.shared.u32 	[%r127+8], %r124;
$L__BB0_26:
	mov.b32 	%r128, 9;
	st.global.u32 	[%rd4+4], %r128;
	setp.eq.s32 	%p12, %r257, 1;
	@%p12 bra 	$L__BB0_28;
	mov.b32 	%r129, 99;
	st.shared.u32 	[%r29+4], %r129;
	bra.uni 	$L__BB0_29;
$L__BB0_28:
	mov.b32 	%r130, 0;
	st.shared.u32 	[%r30], %r130;
	atom.shared.inc.u32 	%r131, [_ZZ22computeDistanceToStoreP10ZoningPlanP11DistanceMapE9queue_end], 799;
	mov.u32 	%r132, _ZZ22computeDistanceToStoreP10ZoningPlanP11DistanceMapE6sQueue;
	mad.lo.s32 	%r133, %r131, 12, %r132;
	st.shared.u32 	[%r133], %r24;
	st.shared.u32 	[%r133+4], %r23;
	mov.b32 	%r134, 1;
	st.shared.u32 	[%r133+8], %r134;
$L__BB0_29:
	mov.b32 	%r135, 9;
	st.global.u32 	[%rd4+8], %r135;
	setp.eq.s32 	%p13, %r257, 2;
	@%p13 bra 	$L__BB0_31;
	mov.b32 	%r136, 99;
	st.shared.u32 	[%r29+8], %r136;
	bra.uni 	$L__BB0_32;
$L__BB0_31:
	mov.b32 	%r137, 0;
	st.shared.u32 	[%r30], %r137;
	atom.shared.inc.u32 	%r138, [_ZZ22computeDistanceToStoreP10ZoningPlanP11DistanceMapE9queue_end], 799;
	mov.u32 	%r139, _ZZ22computeDistanceToStoreP10ZoningPlanP11DistanceMapE6sQueue;
	mad.lo.s32 	%r140, %r138, 12, %r139;
	st.shared.u32 	[%r140], %r24;
	st.shared.u32 	[%r140+4], %r23;
	mov.b32 	%r141, 2;
	st.shared.u32 	[%r140+8], %r141;
$L__BB0_32:
	mov.b32 	%r142, 9;
	st.global.u32 	[%rd4+12], %r142;
	setp.eq.s32 	%p14, %r257, 3;
	@%p14 bra 	$L__BB0_34;
	mov.b32 	%r143, 99;
	st.shared.u32 	[%r29+12], %r143;
	bra.uni 	$L__BB0_35;
$L__BB0_34:
	mov.b32 	%r144, 0;
	st.shared.u32 	[%r30], %r144;
	atom.shared.inc.u32 	%r145, [_ZZ22computeDistanceToStoreP10ZoningPlanP11DistanceMapE9queue_end], 799;
	mov.u32 	%r146, _ZZ22computeDistanceToStoreP10ZoningPlanP11DistanceMapE6sQueue;
	mad.lo.s32 	%r147, %r145, 12, %r146;
	st.shared.u32 	[%r147], %r24;
	st.shared.u32 	[%r147+4], %r23;
	mov.b32 	%r148, 3;
	st.shared.u32 	[%r147+8], %r148;
$L__BB0_35:
	mov.b32 	%r149, 9;
	st.global.u32 	[%rd4+16], %r149;
	setp.eq.s32 	%p15, %r257, 4;
	@%p15 bra 	$L__BB0_37;
	mov.b32 	%r150, 99;
	st.shared.u32 	[%r29+16], %r150;
	bra.uni 	$L__BB0_38;
$L__BB0_37:
	mov.b32 	%r151, 0;
	st.shared.u32 	[%r30], %r151;
	atom.shared.inc.u32 	%r152, [_ZZ22computeDistanceToStoreP10ZoningPlanP11DistanceMapE9queue_end], 799;
	mov.u32 	%r153, _ZZ22computeDistanceToStoreP10ZoningPlanP11DistanceMapE6sQueue;
	mad.lo.s32 	%r154, %r152, 12, %r153;
	st.shared.u32 	[%r154], %r24;
	st.shared.u32 	[%r154+4], %r23;
	mov.b32 	%r155, 4;
	st.shared.u32 	[%r154+8], %r155;
$L__BB0_38:
	add.s32 	%r255, %r255, 3840;
	add.s32 	%r254, %r254, 192;
	add.s16 	%rs29, %rs29, 192;
	add.s32 	%r253, %r253, 3840;
	add.s32 	%r252, %r252, 192;
	add.s32 	%r251, %r251, 192;
	bra.uni 	$L__BB0_1;
$L__BB0_39:
	bar.sync 	0;
	atom.shared.inc.u32 	%r258, [_ZZ22computeDistanceToStoreP10ZoningPlanP11DistanceMapE11queue_begin], 799;
	ld.shared.u32 	%r156, [_ZZ22computeDistanceToStoreP10ZoningPlanP11DistanceMapE9queue_end];
	setp.ge.u32 	%p16, %r258, %r156;
	@%p16 bra 	$L__BB0_53;
	mov.u32 	%r157, _ZZ22computeDistanceToStoreP10ZoningPlanP11DistanceMapE6sQueue;
$L__BB0_41:
	mad.lo.s32 	%r158, %r258, 12, %r157;
	ld.shared.u32 	%r38, [%r158];
	ld.shared.u32 	%r159, [%r158+4];
	ld.shared.u32 	%r40, [%r158+8];
	max.u32 	%r160, %r38, %r159;
	setp.gt.u32 	%p17, %r160, 43;
	@%p17 bra 	$L__BB0_52;
	mad.lo.s32 	%r162, %r159, 880, %r70;
	mad.lo.s32 	%r163, %r38, 20, %r162;
	shl.b32 	%r164, %r40, 2;
	add.s32 	%r41, %r163, %r164;
	ld.shared.u32 	%r42, [%r41];
	setp.eq.s32 	%p18, %r159, 0;
	@%p18 bra 	$L__BB0_45;
	add.s32 	%r165, %r42, 1;
	atom.shared.min.s32 	%r166, [%r41+-880], %r165;
	setp.le.u32 	%p19, %r166, %r165;
	@%p19 bra 	$L__BB0_45;
	add.s32 	%r167, %r159, -1;
	atom.shared.inc.u32 	%r168, [_ZZ22computeDistanceToStoreP10ZoningPlanP11DistanceMapE9queue_end], 799;
	mad.lo.s32 	%r170, %r168, 12, %r157;
	st.shared.u32 	[%r170], %r38;
	st.shared.u32 	[%r170+4], %r167;
	st.shared.u32 	[%r170+8], %r40;
$L__BB0_45:
	add.s32 	%r43, %r42, 1;
	atom.shared.min.s32 	%r171, [%r41+880], %r43;
	setp.le.u32 	%p20, %r171, %r43;
	@%p20 bra 	$L__BB0_47;
	add.s32 	%r172, %r159, 1;
	atom.shared.inc.u32 	%r173, [_ZZ22computeDistanceToStoreP10ZoningPlanP11DistanceMapE9queue_end], 799;
	mad.lo.s32 	%r175, %r173, 12, %r157;
	st.shared.u32 	[%r175], %r38;
	st.shared.u32 	[%r175+4], %r172;
	st.shared.u32 	[%r175+8], %r40;
$L__BB0_47:
	setp.eq.s32 	%p21, %r38, 0;
	@%p21 bra 	$L__BB0_50;
	atom.shared.min.s32 	%r176, [%r41+-20], %r43;
	setp.le.u32 	%p22, %r176, %r43;
	@%p22 bra 	$L__BB0_50;
	add.s32 	%r177, %r38, -1;
	atom.shared.inc.u32 	%r178, [_ZZ22computeDistanceToStoreP10ZoningPlanP11DistanceMapE9queue_end], 799;
	mad.lo.s32 	%r180, %r178, 12, %r157;
	st.shared.u32 	[%r180], %r177;
	st.shared.u32 	[%r180+4], %r159;
	st.shared.u32 	[%r180+8], %r40;
$L__BB0_50:
	atom.shared.min.s32 	%r181, [%r41+20], %r43;
	setp.le.u32 	%p23, %r181, %r43;
	@%p23 bra 	$L__BB0_52;
	add.s32 	%r182, %r38, 1;
	atom.shared.inc.u32 	%r183, [_ZZ22computeDistanceToStoreP10ZoningPlanP11DistanceMapE9queue_end], 799;
	mad.lo.s32 	%r185, %r183, 12, %r157;
	st.shared.u32 	[%r185], %r182;
	st.shared.u32 	[%r185+4], %r159;
	st.shared.u32 	[%r185+8], %r40;
$L__BB0_52:
	atom.shared.inc.u32 	%r258, [_ZZ22computeDistanceToStoreP10ZoningPlanP11DistanceMapE11queue_begin], 799;
	ld.shared.u32 	%r186, [_ZZ22computeDistanceToStoreP10ZoningPlanP11DistanceMapE9queue_end];
	setp.lt.u32 	%p24, %r258, %r186;
	@%p24 bra 	$L__BB0_41;
$L__BB0_53:
	bar.sync 	0;
	mov.b32 	%r259, 0;
$L__BB0_54:
	mad.lo.s32 	%r46, %r259, 96, %r3;
	cvt.u16.u32 	%rs9, %r46;
	mul.hi.u16 	%rs10, %rs9, -17873;
	shr.u16 	%rs11, %rs10, 5;
	cvt.u32.u16 	%r47, %rs11;
	mul.lo.s16 	%rs12, %rs11, 44;
	sub.s16 	%rs13, %rs9, %rs12;
	cvt.u32.u16 	%r48, %rs13;
	setp.gt.u32 	%p25, %r46, 1935;
	@%p25 bra 	$L__BB0_57;
	add.s32 	%r49, %r1, %r47;
	add.s32 	%r50, %r2, %r48;
	max.u32 	%r189, %r49, %r50;
	setp.gt.u32 	%p26, %r189, 199;
	@%p26 bra 	$L__BB0_57;
	mul.wide.u32 	%rd21, %r49, 4000;
	add.s64 	%rd22, %rd2, %rd21;
	mul.wide.u32 	%rd23, %r50, 20;
	add.s64 	%rd24, %rd22, %rd23;
	mad.lo.s32 	%r191, %r47, 880, %r70;
	mad.lo.s32 	%r192, %r48, 20, %r191;
	ld.shared.u32 	%r193, [%r192];
	atom.global.min.s32 	%r194, [%rd24], %r193;
	ld.shared.u32 	%r195, [%r192+4];
	atom.global.min.s32 	%r196, [%rd24+4], %r195;
	ld.shared.u32 	%r197, [%r192+8];
	atom.global.min.s32 	%r198, [%rd24+8], %r197;
	ld.shared.u32 	%r199, [%r192+12];
	atom.global.min.s32 	%r200, [%rd24+12], %r199;
	ld.shared.u32 	%r201, [%r192+16];
	atom.global.min.s32 	%r202, [%rd24+16], %r201;
$L__BB0_57:
	add.s32 	%r203, %r46, 96;
	cvt.u16.u32 	%rs14, %r203;
	mul.hi.u16 	%rs15, %rs14, -17873;
	shr.u16 	%rs16, %rs15, 5;
	cvt.u32.u16 	%r51, %rs16;
	mul.lo.s16 	%rs17, %rs16, 44;
	sub.s16 	%rs18, %rs14, %rs17;
	cvt.u32.u16 	%r52, %rs18;
	setp.gt.u32 	%p27, %r203, 1935;
	@%p27 bra 	$L__BB0_60;
	add.s32 	%r53, %r1, %r51;
	add.s32 	%r54, %r2, %r52;
	max.u32 	%r205, %r53, %r54;
	setp.gt.u32 	%p28, %r205, 199;
	@%p28 bra 	$L__BB0_60;
	mul.wide.u32 	%rd25, %r53, 4000;
	add.s64 	%rd26, %rd2, %rd25;
	mul.wide.u32 	%rd27, %r54, 20;
	add.s64 	%rd28, %rd26, %rd27;
	mad.lo.s32 	%r207, %r51, 880, %r70;
	mad.lo.s32 	%r208, %r52, 20, %r207;
	ld.shared.u32 	%r209, [%r208];
	atom.global.min.s32 	%r210, [%rd28], %r209;
	ld.shared.u32 	%r211, [%r208+4];
	atom.global.min.s32 	%r212, [%rd28+4], %r211;
	ld.shared.u32 	%r213, [%r208+8];
	atom.global.min.s32 	%r214, [%rd28+8], %r213;
	ld.shared.u32 	%r215, [%r208+12];
	atom.global.min.s32 	%r216, [%rd28+12], %r215;
	ld.shared.u32 	%r217, [%r208+16];
	atom.global.min.s32 	%r218, [%rd28+16], %r217;
$L__BB0_60:
	add.s32 	%r219, %r46, 192;
	cvt.u16.u32 	%rs19, %r219;
	mul.hi.u16 	%rs20, %rs19, -17873;
	shr.u16 	%rs21, %rs20, 5;
	cvt.u32.u16 	%r55, %rs21;
	mul.lo.s16 	%rs22, %rs21, 44;
	sub.s16 	%rs23, %rs19, %rs22;
	cvt.u32.u16 	%r56, %rs23;
	setp.gt.u32 	%p29, %r219, 1935;
	@%p29 bra 	$L__BB0_63;
	add.s32 	%r57, %r1, %r55;
	add.s32 	%r58, %r2, %r56;
	max.u32 	%r221, %r57, %r58;
	setp.gt.u32 	%p30, %r221, 199;
	@%p30 bra 	$L__BB0_63;
	mul.wide.u32 	%rd29, %r57, 4000;
	add.s64 	%rd30, %rd2, %rd29;
	mul.wide.u32 	%rd31, %r58, 20;
	add.s64 	%rd32, %rd30, %rd31;
	mad.lo.s32 	%r223, %r55, 880, %r70;
	mad.lo.s32 	%r224, %r56, 20, %r223;
	ld.shared.u32 	%r225, [%r224];
	atom.global.min.s32 	%r226, [%rd32], %r225;
	ld.shared.u32 	%r227, [%r224+4];
	atom.global.min.s32 	%r228, [%rd32+4], %r227;
	ld.shared.u32 	%r229, [%r224+8];
	atom.global.min.s32 	%r230, [%rd32+8], %r229;
	ld.shared.u32 	%r231, [%r224+12];
	atom.global.min.s32 	%r232, [%rd32+12], %r231;
	ld.shared.u32 	%r233, [%r224+16];
	atom.global.min.s32 	%r234, [%rd32+16], %r233;
$L__BB0_63:
	setp.eq.s32 	%p31, %r259, 64;
	@%p31 bra 	$L__BB0_68;
	add.s32 	%r235, %r46, 288;
	cvt.u16.u32 	%rs24, %r235;
	mul.hi.u16 	%rs25, %rs24, -17873;
	shr.u16 	%rs26, %rs25, 5;
	cvt.u32.u16 	%r59, %rs26;
	mul.lo.s16 	%rs27, %rs26, 44;
	sub.s16 	%rs28, %rs24, %rs27;
	cvt.u32.u16 	%r60, %rs28;
	setp.gt.u32 	%p32, %r235, 1935;
	@%p32 bra 	$L__BB0_67;
	add.s32 	%r61, %r1, %r59;
	add.s32 	%r62, %r2, %r60;
	max.u32 	%r237, %r61, %r62;
	setp.gt.u32 	%p33, %r237, 199;
	@%p33 bra 	$L__BB0_67;
	mul.wide.u32 	%rd33, %r61, 4000;
	add.s64 	%rd34, %rd2, %rd33;
	mul.wide.u32 	%rd35, %r62, 20;
	add.s64 	%rd36, %rd34, %rd35;
	mad.lo.s32 	%r239, %r59, 880, %r70;
	mad.lo.s32 	%r240, %r60, 20, %r239;
	ld.shared.u32 	%r241, [%r240];
	atom.global.min.s32 	%r242, [%rd36], %r241;
	ld.shared.u32 	%r243, [%r240+4];
	atom.global.min.s32 	%r244, [%rd36+4], %r243;
	ld.shared.u32 	%r245, [%r240+8];
	atom.global.min.s32 	%r246, [%rd36+8], %r245;
	ld.shared.u32 	%r247, [%r240+12];
	atom.global.min.s32 	%r248, [%rd36+12], %r247;
	ld.shared.u32 	%r249, [%r240+16];
	atom.global.min.s32 	%r250, [%rd36+16], %r249;
$L__BB0_67:
	add.s32 	%r259, %r259, 4;
	bra.uni 	$L__BB0_54;
$L__BB0_68:
	ret;

}


// ===== COMPILED SASS (sm_100) =====

	.target	sm_100

	.elftype	@"ET_EXEC"


//--------------------- .note.nv.tkinfo           --------------------------
	.section	.note.nv.tkinfo,"",@"SHT_NOTE"
	.sectionflags	@"SHF_NOTE_NV_TKINFO"
	.tkinfo
        /*0018*/ 	.word	0x00000002
        /*0030*/ 	.string	""
        /*0030*/ 	.string	"ptxas"
        /*0030*/ 	.string	"Cuda compilation tools, release 13.0, V13.0.88"
        /*0030*/ 	.string	"Build cuda_13.0.r13.0/compiler.36424714_0"
        /*0030*/ 	.string	"-arch sm_100 -m 64 "



//--------------------- .note.nv.cuinfo           --------------------------
	.section	.note.nv.cuinfo,"",@"SHT_NOTE"
	.sectionflags	@"SHF_NOTE_NV_CUINFO"
        /*0018*/ 	.short	0x0002
        /*001a*/ 	.short	0x0064
        /*001c*/ 	.short	0x0082
	.zero		2


//--------------------- .nv.info                  --------------------------
	.section	.nv.info,"",@"SHT_CUDA_INFO"
	.align	4


	//----- nvinfo : EIATTR_REGCOUNT
	.align		4
        /*0000*/ 	.byte	0x04, 0x2f
        /*0002*/ 	.short	(.L_1 - .L_0)
	.align		4
.L_0:
        /*0004*/ 	.word	index@(_Z22computeDistanceToStoreP10ZoningPlanP11DistanceMap)
        /*0008*/ 	.word	0x0000001e


	//----- nvinfo : EIATTR_FRAME_SIZE
	.align		4
.L_1:
        /*000c*/ 	.byte	0x04, 0x11
        /*000e*/ 	.short	(.L_3 - .L_2)
	.align		4
.L_2:
        /*0010*/ 	.word	index@(_Z22computeDistanceToStoreP10ZoningPlanP11DistanceMap)
        /*0014*/ 	.word	0x00000000


	//----- nvinfo : EIATTR_MIN_STACK_SIZE
	.align		4
.L_3:
        /*0018*/ 	.byte	0x04, 0x12
        /*001a*/ 	.short	(.L_5 - .L_4)
	.align		4
.L_4:
        /*001c*/ 	.word	index@(_Z22computeDistanceToStoreP10ZoningPlanP11DistanceMap)
        /*0020*/ 	.word	0x00000000
.L_5:


//--------------------- .nv.compat                --------------------------
	.section	.nv.compat,"",@"SHT_CUDA_COMPAT_INFO"
	.align	4
        /*0000*/ 	.byte	0x02, 0x09, 0x00, 0x00, 0x02, 0x02, 0x01, 0x00, 0x02, 0x05, 0x05, 0x00, 0x03, 0x07, 0x01, 0x01
        /*0010*/ 	.byte	0x02, 0x03, 0x00, 0x00, 0x02, 0x06, 0x01, 0x00, 0x04, 0x0b, 0x08, 0x00, 0x01, 0x00, 0x00, 0x00
        /*0020*/ 	.byte	0x00, 0x00, 0x00, 0x00


//--------------------- .nv.info._Z22computeDistanceToStoreP10ZoningPlanP11DistanceMap --------------------------
	.section	.nv.info._Z22computeDistanceToStoreP10ZoningPlanP11DistanceMap,"",@"SHT_CUDA_INFO"
	.sectionflags	@""
	.align	4


	//----- nvinfo : EIATTR_CUDA_API_VERSION
	.align		4
        /*0000*/ 	.byte	0x04, 0x37
        /*0002*/ 	.short	(.L_7 - .L_6)
.L_6:
        /*0004*/ 	.word	0x00000082


	//----- nvinfo : EIATTR_KPARAM_INFO
	.align		4
.L_7:
        /*0008*/ 	.byte	0x04, 0x17
        /*000a*/ 	.short	(.L_9 - .L_8)
.L_8:
        /*000c*/ 	.word	0x00000000
        /*0010*/ 	.short	0x0001
        /*0012*/ 	.short	0x0008
        /*0014*/ 	.byte	0x00, 0xf5, 0x21, 0x00


	//----- nvinfo : EIATTR_KPARAM_INFO
	.align		4
.L_9:
        /*0018*/ 	.byte	0x04, 0x17
        /*001a*/ 	.short	(.L_11 - .L_10)
.L_10:
        /*001c*/ 	.word	0x00000000
        /*0020*/ 	.short	0x0000
        /*0022*/ 	.short	0x0000
        /*0024*/ 	.byte	0x00, 0xf5, 0x21, 0x00


	//----- nvinfo : EIATTR_SPARSE_MMA_MASK
	.align		4
.L_11:
        /*0028*/ 	.byte	0x03, 0x50
        /*002a*/ 	.short	0x0000


	//----- nvinfo : EIATTR_MAXREG_COUNT
	.align		4
        /*002c*/ 	.byte	0x03, 0x1b
        /*002e*/ 	.short	0x00ff


	//----- nvinfo : EIATTR_NUM_BARRIERS
	.align		4
        /*0030*/ 	.byte	0x02, 0x4c
        /*0032*/ 	.byte	0x01
	.zero		1


	//----- nvinfo : EIATTR_MERCURY_ISA_VERSION
	.align		4
        /*0034*/ 	.byte	0x03, 0x5f
        /*0036*/ 	.short	0x0101


	//----- nvinfo : EIATTR_VRC_CTA_INIT_COUNT
	.align		4
        /*0038*/ 	.byte	0x02, 0x4a
	.zero		1
	.zero		1


	//----- nvinfo : EIATTR_EXIT_INSTR_OFFSETS
	.align		4
        /*003c*/ 	.byte	0x04, 0x1c
        /*003e*/ 	.short	(.L_13 - .L_12)


	//   ....[0]....
.L_12:
        /*0040*/ 	.word	0x00001f90


	//----- nvinfo : EIATTR_CRS_STACK_SIZE
	.align		4
.L_13:
        /*0044*/ 	.byte	0x04, 0x1e
        /*0046*/ 	.short	(.L_15 - .L_14)
.L_14:
        /*0048*/ 	.word	0x00000000


	//----- nvinfo : EIATTR_CBANK_PARAM_SIZE
	.align		4
.L_15:
        /*004c*/ 	.byte	0x03, 0x19
        /*004e*/ 	.short	0x0010


	//----- nvinfo : EIATTR_PARAM_CBANK
	.align		4
        /*0050*/ 	.byte	0x04, 0x0a
        /*0052*/ 	.short	(.L_17 - .L_16)
	.align		4
.L_16:
        /*0054*/ 	.word	index@(.nv.constant0._Z22computeDistanceToStoreP10ZoningPlanP11DistanceMap)
        /*0058*/ 	.short	0x0380
        /*005a*/ 	.short	0x0010


	//----- nvinfo : EIATTR_SW_WAR
	.align		4
.L_17:
        /*005c*/ 	.byte	0x04, 0x36
        /*005e*/ 	.short	(.L_19 - .L_18)
.L_18:
        /*0060*/ 	.word	0x00000008
.L_19:


//--------------------- .nv.callgraph             --------------------------
	.section	.nv.callgraph,"",@"SHT_CUDA_CALLGRAPH"
	.align	4
	.sectionentsize	8
	.align		4
        /*0000*/ 	.word	0x00000000
	.align		4
        /*0004*/ 	.word	0xffffffff
	.align		4
        /*0008*/ 	.word	0x00000000
	.align		4
        /*000c*/ 	.word	0xfffffffe
	.align		4
        /*0010*/ 	.word	0x00000000
	.align		4
        /*0014*/ 	.word	0xfffffffd
	.align		4
        /*0018*/ 	.word	0x00000000
	.align		4
        /*001c*/ 	.word	0xfffffffc


//--------------------- .text._Z22computeDistanceToStoreP10ZoningPlanP11DistanceMap --------------------------
	.section	.text._Z22computeDistanceToStoreP10ZoningPlanP11DistanceMap,"ax",@progbits
	.align	128
        .global         _Z22computeDistanceToStoreP10ZoningPlanP11DistanceMap
        .type           _Z22computeDistanceToStoreP10ZoningPlanP11DistanceMap,@function
        .size           _Z22computeDistanceToStoreP10ZoningPlanP11DistanceMap,(.L_x_43 - _Z22computeDistanceToStoreP10ZoningPlanP11DistanceMap)
        .other          _Z22computeDistanceToStoreP10ZoningPlanP11DistanceMap,@"STO_CUDA_ENTRY STV_DEFAULT"
_Z22computeDistanceToStoreP10ZoningPlanP11DistanceMap:
.text._Z22computeDistanceToStoreP10ZoningPlanP11DistanceMap:
[----:B------:R-:W-:Y:S08]  /*0000*/  LDC R1, c[0x0][0x37c] ;  /* 0x0000df00ff017b82 */ /* 0x000ff00000000800 */
[----:B------:R-:W0:Y:S01]  /*0010*/  S2UR UR5, SR_CTAID.X ;  /* 0x00000000000579c3 */ /* 0x000e220000002500 */
[----:B------:R-:W1:Y:S01]  /*0020*/  S2R R7, SR_CgaCtaId ;  /* 0x0000000000077919 */ /* 0x000e620000008800 */
[----:B------:R-:W-:Y:S01]  /*0030*/  MOV R6, 0x400 ;  /* 0x0000040000067802 */ /* 0x000fe20000000f00 */
[----:B------:R-:W2:Y:S01]  /*0040*/  LDCU.64 UR6, c[0x0][0x358] ;  /* 0x00006b00ff0677ac */ /* 0x000ea20008000a00 */
[----:B------:R-:W3:Y:S04]  /*0050*/  S2R R0, SR_TID.X ;  /* 0x0000000000007919 */ /* 0x000ee80000002100 */
[----:B------:R-:W4:Y:S01]  /*0060*/  S2UR UR4, SR_CTAID.Y ;  /* 0x00000000000479c3 */ /* 0x000f220000002600 */
[----:B0-----:R-:W-:-:S02]  /*0070*/  UIMAD UR5, UR5, 0x28, URZ ;  /* 0x00000028050578a4 */ /* 0x001fc4000f8e02ff */
[----:B----4-:R-:W-:-:S07]  /*0080*/  UIMAD UR4, UR4, 0x28, URZ ;  /* 0x00000028040478a4 */ /* 0x010fce000f8e02ff */
[----:B------:R-:W0:Y:S01]  /*0090*/  I2F.F64.U32 R4, UR5 ;  /* 0x0000000500047d12 */ /* 0x000e220008201800 */
[----:B-1----:R-:W-:Y:S01]  /*00a0*/  LEA R15, R7, R6, 0x18 ;  /* 0x00000006070f7211 */ /* 0x002fe200078ec0ff */
[----:B------:R-:W-:Y:S01]  /*00b0*/  UMOV UR5, 0x40000000 ;  /* 0x4000000000057882 */ /* 0x000fe20000000000 */
[C---:B---3--:R-:W-:Y:S01]  /*00c0*/  VIADD R11, R0.reuse, 0x60 ;  /* 0x00000060000b7836 */ /* 0x048fe20000000000 */
[C---:B------:R-:W-:Y:S02]  /*00d0*/  PRMT R10, R0.reuse, 0x7610, R10 ;  /* 0x00007610000a7816 */ /* 0x040fe4000000000a */
[----:B------:R1:W-:Y:S01]  /*00e0*/  STS.64 [R15+0xbcc0], RZ ;  /* 0x00bcc0ff0f007388 */ /* 0x0003e20000000a00 */
[----:B------:R-:W-:Y:S01]  /*00f0*/  IMAD.MOV.U32 R9, RZ, RZ, R0 ;  /* 0x000000ffff097224 */ /* 0x000fe200078e0000 */
[----:B------:R-:W3:Y:S01]  /*0100*/  I2F.F64.U32 R2, UR4 ;  /* 0x0000000400027d12 */ /* 0x000ee20008201800 */
[----:B------:R-:W-:Y:S01]  /*0110*/  UMOV UR4, 0x4 ;  /* 0x0000000400047882 */ /* 0x000fe20000000000 */
[----:B------:R-:W-:Y:S01]  /*0120*/  IMAD R8, R0, 0x14, R15 ;  /* 0x0000001400087824 */ /* 0x000fe200078e020f */
[----:B0-----:R-:W-:-:S06]  /*0130*/  DADD R12, R4, -UR4 ;  /* 0x80000004040c7e29 */ /* 0x001fcc0008000000 */
[----:B------:R-:W0:Y:S01]  /*0140*/  F2I.F64.TRUNC R5, R12 ;  /* 0x0000000c00057311 */ /* 0x000e22000030d100 */
[----:B---3--:R-:W-:Y:S01]  /*0150*/  DADD R2, R2, -UR4 ;  /* 0x8000000402027e29 */ /* 0x008fe20008000000 */
[----:B------:R-:W-:Y:S01]  /*0160*/  UMOV UR4, URZ ;  /* 0x000000ff00047c82 */ /* 0x000fe20008000000 */
[----:B------:R-:W-:-:S05]  /*0170*/  UMOV UR5, 0x780 ;  /* 0x0000078000057882 */ /* 0x000fca0000000000 */
[----:B------:R1:W3:Y:S01]  /*0180*/  F2I.F64.TRUNC R4, R2 ;  /* 0x0000000200047311 */ /* 0x0002e2000030d100 */
[C---:B0-----:R-:W-:Y:S01]  /*0190*/  IMAD.IADD R7, R5.reuse, 0x1, R0 ;  /* 0x0000000105077824 */ /* 0x041fe200078e0200 */
[----:B------:R-:W-:Y:S01]  /*01a0*/  IADD3 R6, PT, PT, R5, 0x60, RZ ;  /* 0x0000006005067810 */ /* 0x000fe20007ffe0ff */
[----:B--2---:R-:W-:Y:S06]  /*01b0*/  BAR.SYNC.DEFER_BLOCKING 0x0 ;  /* 0x0000000000007b1d */ /* 0x004fec0000010000 */
.L_x_22:
[C---:B01-3--:R-:W-:Y:S01]  /*01c0*/  VIADD R13, R11.reuse, 0xffffffa0 ;  /* 0xffffffa00b0d7836 */ /* 0x04bfe20000000000 */
[----:B------:R-:W-:Y:S01]  /*01d0*/  BSSY.RECONVERGENT B0, `(.L_x_0) ;  /* 0x0000083000007945 */ /* 0x000fe20003800200 */
[----:B------:R-:W-:-:S03]  /*01e0*/  IMAD.HI.U32 R12, R11, -0x45d1745d, RZ ;  /* 0xba2e8ba30b0c7827 */ /* 0x000fc600078e00ff */
[----:B------:R-:W-:Y:S02]  /*01f0*/  ISETP.GT.U32.AND P0, PT, R13, 0x78f, PT ;  /* 0x0000078f0d00780c */ /* 0x000fe40003f04070 */
[----:B------:R-:W-:-:S11]  /*0200*/  SHF.R.U32.HI R12, RZ, 0x5, R12 ;  /* 0x00000005ff0c7819 */ /* 0x000fd6000001160c */
[----:B--2-4-:R-:W-:Y:S05]  /*0210*/  @P0 BRA `(.L_x_1) ;  /* 0x0000000400f80947 */ /* 0x014fea0003800000 */
[----:B-1----:R-:W-:Y:S01]  /*0220*/  LOP3.LUT R2, R10, 0xffff, RZ, 0xc0, !PT ;  /* 0x0000ffff0a027812 */ /* 0x002fe200078ec0ff */
[----:B------:R-:W-:-:S04]  /*0230*/  IMAD.HI.U32 R14, R9, -0x45d1745d, RZ ;  /* 0xba2e8ba3090e7827 */ /* 0x000fc800078e00ff */
[----:B------:R-:W-:Y:S01]  /*0240*/  IMAD R2, R2, 0xba2f, RZ ;  /* 0x0000ba2f02027824 */ /* 0x000fe200078e02ff */
[----:B------:R-:W-:-:S04]  /*0250*/  SHF.R.U32.HI R14, RZ, 0x5, R14 ;  /* 0x00000005ff0e7819 */ /* 0x000fc8000001160e */
[----:B------:R-:W-:Y:S01]  /*0260*/  SHF.R.U32.HI R15, RZ, 0x15, R2 ;  /* 0x00000015ff0f7819 */ /* 0x000fe20000011602 */
[----:B------:R-:W-:-:S04]  /*0270*/  IMAD R19, R14, -0x2c, R7 ;  /* 0xffffffd40e137824 */ /* 0x000fc800078e0207 */
[----:B---3--:R-:W-:-:S05]  /*0280*/  IMAD.IADD R17, R4, 0x1, R15 ;  /* 0x0000000104117824 */ /* 0x008fca00078e020f */
[----:B------:R-:W-:-:S04]  /*0290*/  VIMNMX.U32 R2, PT, PT, R19, R17, !PT ;  /* 0x0000001113027248 */ /* 0x000fc80007fe0000 */
[----:B------:R-:W-:-:S13]  /*02a0*/  ISETP.GT.U32.AND P0, PT, R2, 0xc7, PT ;  /* 0x000000c70200780c */ /* 0x000fda0003f04070 */
[----:B------:R-:W0:Y:S02]  /*02b0*/  @!P0 LDC.64 R2, c[0x0][0x380] ;  /* 0x0000e000ff028b82 */ /* 0x000e240000000a00 */
[----:B0-----:R-:W-:-:S04]  /*02c0*/  @!P0 IMAD.WIDE.U32 R2, R17, 0x640, R2 ;  /* 0x0000064011028825 */ /* 0x001fc800078e0002 */
[----:B------:R-:W-:Y:S02]  /*02d0*/  @!P0 IMAD.WIDE.U32 R20, R19, 0x8, R2 ;  /* 0x0000000813148825 */ /* 0x000fe400078e0002 */
[----:B------:R-:W0:Y:S04]  /*02e0*/  LDC.64 R2, c[0x0][0x388] ;  /* 0x0000e200ff027b82 */ /* 0x000e280000000a00 */
[----:B------:R-:W2:Y:S01]  /*02f0*/  @!P0 LDG.E R20, desc[UR6][R20.64] ;  /* 0x0000000614148981 */ /* 0x000ea2000c1e1900 */
[----:B------:R-:W-:Y:S01]  /*0300*/  BSSY.RECONVERGENT B1, `(.L_x_2) ;  /* 0x000001d000017945 */ /* 0x000fe20003800200 */
[----:B------:R-:W-:Y:S02]  /*0310*/  VIADD R16, R8, UR5 ;  /* 0x0000000508107c36 */ /* 0x000fe40008000000 */
[----:B------:R-:W-:-:S02]  /*0320*/  IMAD R14, R14, -0x2c, R13 ;  /* 0xffffffd40e0e7824 */ /* 0x000fc400078e020d */
[----:B0-----:R-:W-:-:S04]  /*0330*/  IMAD.WIDE R2, R17, 0xfa0, R2 ;  /* 0x00000fa011027825 */ /* 0x001fc800078e0202 */
[----:B------:R-:W-:Y:S02]  /*0340*/  IMAD.MOV.U32 R17, RZ, RZ, 0x9 ;  /* 0x00000009ff117424 */ /* 0x000fe400078e00ff */
[----:B------:R-:W-:Y:S01]  /*0350*/  IMAD.WIDE R2, R19, 0x14, R2 ;  /* 0x0000001413027825 */ /* 0x000fe200078e0202 */
[----:B------:R-:W-:-:S04]  /*0360*/  MOV R19, 0xffffffff ;  /* 0xffffffff00137802 */ /* 0x000fc80000000f00 */
[----:B------:R0:W-:Y:S01]  /*0370*/  STG.E desc[UR6][R2.64], R17 ;  /* 0x0000001102007986 */ /* 0x0001e2000c101906 */
[----:B--2---:R-:W-:-:S05]  /*0380*/  @!P0 VIADD R19, R20, 0xffffffff ;  /* 0xffffffff14138836 */ /* 0x004fca0000000000 */
[C---:B------:R-:W-:Y:S02]  /*0390*/  ISETP.NE.AND P0, PT, R19.reuse, RZ, PT ;  /* 0x000000ff1300720c */ /* 0x040fe40003f05270 */
[----:B------:R-:W-:-:S05]  /*03a0*/  LEA R23, R19, UR4, 0x2 ;  /* 0x0000000413177c11 */ /* 0x000fca000f8e10ff */
[----:B------:R-:W-:-:S06]  /*03b0*/  IMAD.IADD R18, R8, 0x1, R23 ;  /* 0x0000000108127824 */ /* 0x000fcc00078e0217 */
[----:B0-----:R-:W-:Y:S05]  /*03c0*/  @P0 BRA `(.L_x_3) ;  /* 0x0000000000380947 */ /* 0x001fea0003800000 */
[----:B------:R-:W0:Y:S01]  /*03d0*/  S2R R22, SR_CgaCtaId ;  /* 0x0000000000167919 */ /* 0x000e220000008800 */
[----:B------:R-:W-:Y:S01]  /*03e0*/  MOV R21, 0x400 ;  /* 0x0000040000157802 */ /* 0x000fe20000000f00 */
[----:B------:R-:W-:Y:S01]  /*03f0*/  IMAD.MOV.U32 R23, RZ, RZ, 0x31f ;  /* 0x0000031fff177424 */ /* 0x000fe200078e00ff */
[----:B------:R-:W-:Y:S02]  /*0400*/  STS [R18], RZ ;  /* 0x000000ff12007388 */ /* 0x000fe40000000800 */
[C---:B------:R-:W-:Y:S01]  /*0410*/  IADD3 R20, PT, PT, R21.reuse, 0xbcc4, RZ ;  /* 0x0000bcc415147810 */ /* 0x040fe20007ffe0ff */
[----:B------:R-:W-:-:S03]  /*0420*/  VIADD R21, R21, 0x9740 ;  /* 0x0000974015157836 */ /* 0x000fc60000000000 */
[C---:B0-----:R-:W-:Y:S02]  /*0430*/  LEA R20, R22.reuse, R20, 0x18 ;  /* 0x0000001416147211 */ /* 0x041fe400078ec0ff */
[----:B------:R-:W-:-:S04]  /*0440*/  LEA R21, R22, R21, 0x18 ;  /* 0x0000001516157211 */ /* 0x000fc800078ec0ff */
[----:B------:R-:W0:Y:S02]  /*0450*/  ATOMS.INC R20, [R20], R23 ;  /* 0x000000171414738c */ /* 0x000e240001800000 */
[----:B0-----:R-:W-:-:S05]  /*0460*/  IMAD R21, R20, 0xc, R21 ;  /* 0x0000000c14157824 */ /* 0x001fca00078e0215 */
[----:B------:R0:W-:Y:S04]  /*0470*/  STS [R21], R14 ;  /* 0x0000000e15007388 */ /* 0x0001e80000000800 */
[----:B------:R0:W-:Y:S04]  /*0480*/  STS [R21+0x4], R15 ;  /* 0x0000040f15007388 */ /* 0x0001e80000000800 */
[----:B------:R0:W-:Y:S01]  /*0490*/  STS [R21+0x8], RZ ;  /* 0x000008ff15007388 */ /* 0x0001e20000000800 */
[----:B------:R-:W-:Y:S05]  /*04a0*/  BRA `(.L_x_4) ;  /* 0x0000000000087947 */ /* 0x000fea0003800000 */
.L_x_3:
[----:B------:R-:W-:-:S05]  /*04b0*/  IMAD.MOV.U32 R21, RZ, RZ, 0x63 ;  /* 0x00000063ff157424 */ /* 0x000fca00078e00ff */
[----:B------:R1:W-:Y:S02]  /*04c0*/  STS [R16+-0x780], R21 ;  /* 0xfff8801510007388 */ /* 0x0003e40000000800 */
.L_x_4:
[----:B------:R-:W-:Y:S05]  /*04d0*/  BSYNC.RECONVERGENT B1 ;  /* 0x0000000000017941 */ /* 0x000fea0003800200 */
.L_x_2:
[C---:B------:R-:W-:Y:S01]  /*04e0*/  ISETP.NE.AND P0, PT, R19.reuse, 0x1, PT ;  /* 0x000000011300780c */ /* 0x040fe20003f05270 */
[----:B------:R2:W-:Y:S01]  /*04f0*/  STG.E desc[UR6][R2.64+0x4], R17 ;  /* 0x0000041102007986 */ /* 0x0005e2000c101906 */
[C---:B------:R-:W-:Y:S01]  /*0500*/  ISETP.NE.AND P1, PT, R19.reuse, 0x2, PT ;  /* 0x000000021300780c */ /* 0x040fe20003f25270 */
[----:B------:R-:W-:Y:S01]  /*0510*/  BSSY.RECONVERGENT B1, `(.L_x_5) ;  /* 0x000001a000017945 */ /* 0x000fe20003800200 */
[C---:B------:R-:W-:Y:S01]  /*0520*/  ISETP.NE.AND P2, PT, R19.reuse, 0x3, PT ;  /* 0x000000031300780c */ /* 0x040fe20003f45270 */
[----:B------:R2:W-:Y:S01]  /*0530*/  STG.E desc[UR6][R2.64+0x8], R17 ;  /* 0x0000081102007986 */ /* 0x0005e2000c101906 */
[----:B------:R-:W-:-:S03]  /*0540*/  ISETP.NE.AND P3, PT, R19, 0x4, PT ;  /* 0x000000041300780c */ /* 0x000fc60003f65270 */
[----:B------:R2:W-:Y:S04]  /*0550*/  STG.E desc[UR6][R2.64+0xc], R17 ;  /* 0x00000c1102007986 */ /* 0x0005e8000c101906 */
[----:B------:R-:W-:Y:S01]  /*0560*/  @P0 MOV R23, 0x63 ;  /* 0x0000006300170802 */ /* 0x000fe20000000f00 */
[----:B------:R2:W-:Y:S01]  /*0570*/  STG.E desc[UR6][R2.64+0x10], R17 ;  /* 0x0000101102007986 */ /* 0x0005e2000c101906 */
[----:B------:R-:W-:Y:S02]  /*0580*/  @P1 IMAD.MOV.U32 R25, RZ, RZ, 0x63 ;  /* 0x00000063ff191424 */ /* 0x000fe400078e00ff */
[----:B01----:R-:W-:Y:S01]  /*0590*/  @P2 IMAD.MOV.U32 R21, RZ, RZ, 0x63 ;  /* 0x00000063ff152424 */ /* 0x003fe200078e00ff */
[----:B------:R2:W-:Y:S01]  /*05a0*/  @P0 STS [R16+-0x77c], R23 ;  /* 0xfff8841710000388 */ /* 0x0005e20000000800 */
[----:B------:R-:W-:Y:S01]  /*05b0*/  @P3 IMAD.MOV.U32 R19, RZ, RZ, 0x63 ;  /* 0x00000063ff133424 */ /* 0x000fe200078e00ff */
[----:B------:R-:W-:Y:S06]  /*05c0*/  @P0 BRA `(.L_x_6) ;  /* 0x0000000000380947 */ /* 0x000fec0003800000 */
[----:B--2---:R-:W0:Y:S01]  /*05d0*/  S2R R17, SR_CgaCtaId ;  /* 0x0000000000117919 */ /* 0x004e220000008800 */
[----:B------:R-:W-:Y:S01]  /*05e0*/  MOV R3, 0x400 ;  /* 0x0000040000037802 */ /* 0x000fe20000000f00 */
[----:B------:R-:W-:Y:S01]  /*05f0*/  IMAD.MOV.U32 R23, RZ, RZ, 0x31f ;  /* 0x0000031fff177424 */ /* 0x000fe200078e00ff */
[----:B------:R-:W-:Y:S02]  /*0600*/  STS [R18], RZ ;  /* 0x000000ff12007388 */ /* 0x000fe40000000800 */
[C---:B------:R-:W-:Y:S01]  /*0610*/  IADD3 R2, PT, PT, R3.reuse, 0xbcc4, RZ ;  /* 0x0000bcc403027810 */ /* 0x040fe20007ffe0ff */
[----:B------:R-:W-:Y:S02]  /*0620*/  VIADD R22, R3, 0x9740 ;  /* 0x0000974003167836 */ /* 0x000fe40000000000 */
[----:B------:R-:W-:Y:S01]  /*0630*/  IMAD.MOV.U32 R3, RZ, RZ, 0x1 ;  /* 0x00000001ff037424 */ /* 0x000fe200078e00ff */
[C---:B0-----:R-:W-:Y:S02]  /*0640*/  LEA R20, R17.reuse, R2, 0x18 ;  /* 0x0000000211147211 */ /* 0x041fe400078ec0ff */
[----:B------:R-:W-:-:S03]  /*0650*/  LEA R17, R17, R22, 0x18 ;  /* 0x0000001611117211 */ /* 0x000fc600078ec0ff */
[----:B------:R-:W0:Y:S02]  /*0660*/  ATOMS.INC R2, [R20], R23 ;  /* 0x000000171402738c */ /* 0x000e240001800000 */
[----:B0-----:R-:W-:-:S05]  /*0670*/  IMAD R2, R2, 0xc, R17 ;  /* 0x0000000c02027824 */ /* 0x001fca00078e0211 */
[----:B------:R0:W-:Y:S04]  /*0680*/  STS [R2+0x8], R3 ;  /* 0x0000080302007388 */ /* 0x0001e80000000800 */
[----:B------:R0:W-:Y:S04]  /*0690*/  STS [R2], R14 ;  /* 0x0000000e02007388 */ /* 0x0001e80000000800 */
[----:B------:R0:W-:Y:S02]  /*06a0*/  STS [R2+0x4], R15 ;  /* 0x0000040f02007388 */ /* 0x0001e40000000800 */
.L_x_6:
[----:B------:R-:W-:Y:S05]  /*06b0*/  BSYNC.RECONVERGENT B1 ;  /* 0x0000000000017941 */ /* 0x000fea0003800200 */
.L_x_5:
[----:B------:R1:W-:Y:S01]  /*06c0*/  @P1 STS [R16+-0x778], R25 ;  /* 0xfff8881910001388 */ /* 0x0003e20000000800 */
[----:B------:R-:W-:Y:S04]  /*06d0*/  BSSY.RECONVERGENT B1, `(.L_x_7) ;  /* 0x0000010000017945 */ /* 0x000fe80003800200 */
[----:B------:R-:W-:Y:S05]  /*06e0*/  @P1 BRA `(.L_x_8) ;  /* 0x0000000000381947 */ /* 0x000fea0003800000 */
[----:B--2---:R-:W2:Y:S01]  /*06f0*/  S2R R17, SR_CgaCtaId ;  /* 0x0000000000117919 */ /* 0x004ea20000008800 */
[----:B0-----:R-:W-:Y:S01]  /*0700*/  MOV R3, 0x400 ;  /* 0x0000040000037802 */ /* 0x001fe20000000f00 */
[----:B------:R-:W-:Y:S01]  /*0710*/  IMAD.MOV.U32 R23, RZ, RZ, 0x31f ;  /* 0x0000031fff177424 */ /* 0x000fe200078e00ff */
[----:B------:R-:W-:Y:S02]  /*0720*/  STS [R18], RZ ;  /* 0x000000ff12007388 */ /* 0x000fe40000000800 */
[C---:B------:R-:W-:Y:S01]  /*0730*/  IADD3 R2, PT, PT, R3.reuse, 0xbcc4, RZ ;  /* 0x0000bcc403027810 */ /* 0x040fe20007ffe0ff */
[----:B------:R-:W-:Y:S02]  /*0740*/  VIADD R22, R3, 0x9740 ;  /* 0x0000974003167836 */ /* 0x000fe40000000000 */
[----:B------:R-:W-:Y:S01]  /*0750*/  IMAD.MOV.U32 R3, RZ, RZ, 0x2 ;  /* 0x00000002ff037424 */ /* 0x000fe200078e00ff */
[C---:B--2---:R-:W-:Y:S02]  /*0760*/  LEA R20, R17.reuse, R2, 0x18 ;  /* 0x0000000211147211 */ /* 0x044fe400078ec0ff */
[----:B------:R-:W-:-:S03]  /*0770*/  LEA R17, R17, R22, 0x18 ;  /* 0x0000001611117211 */ /* 0x000fc600078ec0ff */
[----:B------:R-:W0:Y:S02]  /*0780*/  ATOMS.INC R2, [R20], R23 ;  /* 0x000000171402738c */ /* 0x000e240001800000 */
[----:B0-----:R-:W-:-:S05]  /*0790*/  IMAD R2, R2, 0xc, R17 ;  /* 0x0000000c02027824 */ /* 0x001fca00078e0211 */
[----:B------:R3:W-:Y:S04]  /*07a0*/  STS [R2+0x8], R3 ;  /* 0x0000080302007388 */ /* 0x0007e80000000800 */
[----:B------:R3:W-:Y:S04]  /*07b0*/  STS [R2], R14 ;  /* 0x0000000e02007388 */ /* 0x0007e80000000800 */
[----:B------:R3:W-:Y:S02]  /*07c0*/  STS [R2+0x4], R15 ;  /* 0x0000040f02007388 */ /* 0x0007e40000000800 */
.L_x_8:
[----:B------:R-:W-:Y:S05]  /*07d0*/  BSYNC.RECONVERGENT B1 ;  /* 0x0000000000017941 */ /* 0x000fea0003800200 */
.L_x_7:
[----:B------:R4:W-:Y:S01]  /*07e0*/  @P2 STS [R16+-0x774], R21 ;  /* 0xfff88c1510002388 */ /* 0x0009e20000000800 */
[----:B------:R-:W-:Y:S04]  /*07f0*/  BSSY.RECONVERGENT B1, `(.L_x_9) ;  /* 0x0000010000017945 */ /* 0x000fe80003800200 */
[----:B------:R-:W-:Y:S05]  /*0800*/  @P2 BRA `(.L_x_10) ;  /* 0x0000000000382947 */ /* 0x000fea0003800000 */
[----:B--2---:R-:W2:Y:S01]  /*0810*/  S2R R17, SR_CgaCtaId ;  /* 0x0000000000117919 */ /* 0x004ea20000008800 */
[----:B0--3--:R-:W-:Y:S01]  /*0820*/  MOV R3, 0x400 ;  /* 0x0000040000037802 */ /* 0x009fe20000000f00 */
[----:B----4-:R-:W-:Y:S01]  /*0830*/  IMAD.MOV.U32 R21, RZ, RZ, 0x31f ;  /* 0x0000031fff157424 */ /* 0x010fe200078e00ff */
        /* <DEDUP_REMOVED lines=11> */
.L_x_10:
[----:B------:R-:W-:Y:S05]  /*08f0*/  BSYNC.RECONVERGENT B1 ;  /* 0x0000000000017941 */ /* 0x000fea0003800200 */
.L_x_9:
[----:B------:R0:W-:Y:S01]  /*0900*/  @P3 STS [R16+-0x770], R19 ;  /* 0xfff8901310003388 */ /* 0x0001e20000000800 */
[----:B------:R-:W-:Y:S05]  /*0910*/  @P3 BRA `(.L_x_1) ;  /* 0x0000000000383947 */ /* 0x000fea0003800000 */
[----:B--2---:R-:W1:Y:S01]  /*0920*/  S2R R17, SR_CgaCtaId ;  /* 0x0000000000117919 */ /* 0x004e620000008800 */
[----:B0--3--:R-:W-:Y:S01]  /*0930*/  MOV R3, 0x400 ;  /* 0x0000040000037802 */ /* 0x009fe20000000f00 */
[----:B------:R-:W-:Y:S01]  /*0940*/  IMAD.MOV.U32 R19, RZ, RZ, 0x31f ;  /* 0x0000031fff137424 */ /* 0x000fe200078e00ff */
[----:B------:R-:W-:Y:S02]  /*0950*/  STS [R18], RZ ;  /* 0x000000ff12007388 */ /* 0x000fe40000000800 */
[C---:B------:R-:W-:Y:S01]  /*0960*/  IADD3 R2, PT, PT, R3.reuse, 0xbcc4, RZ ;  /* 0x0000bcc403027810 */ /* 0x040fe20007ffe0ff */
[----:B------:R-:W-:Y:S02]  /*0970*/  VIADD R20, R3, 0x9740 ;  /* 0x0000974003147836 */ /* 0x000fe40000000000 */
[----:B------:R-:W-:Y:S01]  /*0980*/  IMAD.MOV.U32 R3, RZ, RZ, 0x4 ;  /* 0x00000004ff037424 */ /* 0x000fe200078e00ff */
[C---:B-1--4-:R-:W-:Y:S02]  /*0990*/  LEA R16, R17.reuse, R2, 0x18 ;  /* 0x0000000211107211 */ /* 0x052fe400078ec0ff */
[----:B------:R-:W-:-:S03]  /*09a0*/  LEA R17, R17, R20, 0x18 ;  /* 0x0000001411117211 */ /* 0x000fc600078ec0ff */
[----:B------:R-:W0:Y:S02]  /*09b0*/  ATOMS.INC R2, [R16], R19 ;  /* 0x000000131002738c */ /* 0x000e240001800000 */
[----:B0-----:R-:W-:-:S05]  /*09c0*/  IMAD R2, R2, 0xc, R17 ;  /* 0x0000000c02027824 */ /* 0x001fca00078e0211 */
[----:B------:R0:W-:Y:S04]  /*09d0*/  STS [R2], R14 ;  /* 0x0000000e02007388 */ /* 0x0001e80000000800 */
[----:B------:R0:W-:Y:S04]  /*09e0*/  STS [R2+0x4], R15 ;  /* 0x0000040f02007388 */ /* 0x0001e80000000800 */
[----:B------:R0:W-:Y:S02]  /*09f0*/  STS [R2+0x8], R3 ;  /* 0x0000080302007388 */ /* 0x0001e40000000800 */
.L_x_1:
[----:B------:R-:W-:Y:S05]  /*0a00*/  BSYNC.RECONVERGENT B0 ;  /* 0x0000000000007941 */ /* 0x000fea0003800200 */
.L_x_0:
[----:B------:R-:W-:-:S09]  /*0a10*/  UISETP.NE.AND UP0, UPT, UR5, 0x1f680, UPT ;  /* 0x0001f6800500788c */ /* 0x000fd2000bf05270 */
[----:B------:R-:W-:Y:S05]  /*0a20*/  BRA.U !UP0, `(.L_x_11) ;  /* 0x0000000908247547 */ /* 0x000fea000b800000 */
[----:B------:R-:W-:Y:S01]  /*0a30*/  ISETP.GT.U32.AND P0, PT, R13, 0x72f, PT ;  /* 0x0000072f0d00780c */ /* 0x000fe20003f04070 */
[----:B------:R-:W-:-:S12]  /*0a40*/  BSSY.RECONVERGENT B0, `(.L_x_12) ;  /* 0x0000080000007945 */ /* 0x000fd80003800200 */
[----:B------:R-:W-:Y:S05]  /*0a50*/  @P0 BRA `(.L_x_13) ;  /* 0x0000000400f80947 */ /* 0x000fea0003800000 */
[----:B0123--:R-:W-:Y:S01]  /*0a60*/  IADD3 R2, PT, PT, R10, 0x60, RZ ;  /* 0x000000600a027810 */ /* 0x00ffe20007ffe0ff */
[----:B------:R-:W-:-:S03]  /*0a70*/  IMAD.IADD R3, R6, 0x1, R11 ;  /* 0x0000000106037824 */ /* 0x000fc600078e020b */
[----:B------:R-:W-:Y:S01]  /*0a80*/  LOP3.LUT R2, R2, 0xffff, RZ, 0xc0, !PT ;  /* 0x0000ffff02027812 */ /* 0x000fe200078ec0ff */
[----:B------:R-:W-:-:S04]  /*0a90*/  IMAD R3, R12, -0x2c, R3 ;  /* 0xffffffd40c037824 */ /* 0x000fc800078e0203 */
[----:B------:R-:W-:Y:S02]  /*0aa0*/  IMAD R2, R2, 0xba2f, RZ ;  /* 0x0000ba2f02027824 */ /* 0x000fe400078e02ff */
[----:B------:R-:W-:-:S03]  /*0ab0*/  VIADD R19, R3, 0xffffffa0 ;  /* 0xffffffa003137836 */ /* 0x000fc60000000000 */
[----:B------:R-:W-:-:S04]  /*0ac0*/  SHF.R.U32.HI R13, RZ, 0x15, R2 ;  /* 0x00000015ff0d7819 */ /* 0x000fc80000011602 */
[----:B------:R-:W-:-:S04]  /*0ad0*/  IADD3 R15, PT, PT, R4, R13, RZ ;  /* 0x0000000d040f7210 */ /* 0x000fc80007ffe0ff */
[----:B------:R-:W-:-:S04]  /*0ae0*/  VIMNMX.U32 R2, PT, PT, R15, R19, !PT ;  /* 0x000000130f027248 */ /* 0x000fc80007fe0000 */
[----:B------:R-:W-:-:S13]  /*0af0*/  ISETP.GT.U32.AND P0, PT, R2, 0xc7, PT ;  /* 0x000000c70200780c */ /* 0x000fda0003f04070 */
[----:B------:R-:W0:Y:S02]  /*0b00*/  @!P0 LDC.64 R2, c[0x0][0x380] ;  /* 0x0000e000ff028b82 */ /* 0x000e240000000a00 */
[----:B0-----:R-:W-:-:S04]  /*0b10*/  @!P0 IMAD.WIDE.U32 R2, R15, 0x640, R2 ;  /* 0x000006400f028825 */ /* 0x001fc800078e0002 */
[----:B----4-:R-:W-:Y:S02]  /*0b20*/  @!P0 IMAD.WIDE.U32 R16, R19, 0x8, R2 ;  /* 0x0000000813108825 */ /* 0x010fe400078e0002 */
[----:B------:R-:W0:Y:S04]  /*0b30*/  LDC.64 R2, c[0x0][0x388] ;  /* 0x0000e200ff027b82 */ /* 0x000e280000000a00 */
[----:B------:R-:W2:Y:S01]  /*0b40*/  @!P0 LDG.E R16, desc[UR6][R16.64] ;  /* 0x0000000610108981 */ /* 0x000ea2000c1e1900 */
[----:B------:R-:W-:Y:S01]  /*0b50*/  IMAD.MOV.U32 R18, RZ, RZ, -0x1 ;  /* 0xffffffffff127424 */ /* 0x000fe200078e00ff */
[----:B------:R-:W-:Y:S01]  /*0b60*/  BSSY.RECONVERGENT B1, `(.L_x_14) ;  /* 0x0000024000017945 */ /* 0x000fe20003800200 */
[----:B------:R-:W-:Y:S02]  /*0b70*/  IMAD R12, R12, -0x2c, R11 ;  /* 0xffffffd40c0c7824 */ /* 0x000fe400078e020b */
[----:B------:R-:W-:-:S02]  /*0b80*/  VIADD R14, R8, UR5 ;  /* 0x00000005080e7c36 */ /* 0x000fc40008000000 */
[----:B0-----:R-:W-:-:S04]  /*0b90*/  IMAD.WIDE R2, R15, 0xfa0, R2 ;  /* 0x00000fa00f027825 */ /* 0x001fc800078e0202 */
[----:B------:R-:W-:Y:S02]  /*0ba0*/  HFMA2 R15, -RZ, RZ, 0, 5.36441802978515625e-07 ;  /* 0x00000009ff0f7431 */ /* 0x000fe400000001ff */
[----:B------:R-:W-:-:S05]  /*0bb0*/  IMAD.WIDE R2, R19, 0x14, R2 ;  /* 0x0000001413027825 */ /* 0x000fca00078e0202 */
[----:B------:R0:W-:Y:S04]  /*0bc0*/  STG.E desc[UR6][R2.64], R15 ;  /* 0x0000000f02007986 */ /* 0x0001e8000c101906 */
[----:B------:R0:W-:Y:S01]  /*0bd0*/  STG.E desc[UR6][R2.64+0x4], R15 ;  /* 0x0000040f02007986 */ /* 0x0001e2000c101906 */
[----:B--2---:R-:W-:-:S05]  /*0be0*/  @!P0 VIADD R18, R16, 0xffffffff ;  /* 0xffffffff10128836 */ /* 0x004fca0000000000 */
[C---:B------:R-:W-:Y:S02]  /*0bf0*/  ISETP.NE.AND P0, PT, R18.reuse, RZ, PT ;  /* 0x000000ff1200720c */ /* 0x040fe40003f05270 */
[C---:B------:R-:W-:Y:S02]  /*0c00*/  ISETP.NE.AND P1, PT, R18.reuse, 0x1, PT ;  /* 0x000000011200780c */ /* 0x040fe40003f25270 */
[C---:B------:R-:W-:Y:S02]  /*0c10*/  ISETP.NE.AND P2, PT, R18.reuse, 0x2, PT ;  /* 0x000000021200780c */ /* 0x040fe40003f45270 */
[C---:B------:R-:W-:Y:S02]  /*0c20*/  ISETP.NE.AND P3, PT, R18.reuse, 0x3, PT ;  /* 0x000000031200780c */ /* 0x040fe40003f65270 */
[C---:B------:R-:W-:Y:S02]  /*0c30*/  ISETP.NE.AND P4, PT, R18.reuse, 0x4, PT ;  /* 0x000000041200780c */ /* 0x040fe40003f85270 */
[----:B------:R-:W-:-:S03]  /*0c40*/  LEA R25, R18, UR5, 0x2 ;  /* 0x0000000512197c11 */ /* 0x000fc6000f8e10ff */
[----:B------:R-:W-:Y:S02]  /*0c50*/  @P0 IMAD.MOV.U32 R27, RZ, RZ, 0x63 ;  /* 0x00000063ff1b0424 */ /* 0x000fe400078e00ff */
[----:B------:R-:W-:Y:S01]  /*0c60*/  @P1 MOV R23, 0x63 ;  /* 0x0000006300171802 */ /* 0x000fe20000000f00 */
[----:B------:R-:W-:Y:S02]  /*0c70*/  IMAD.IADD R16, R8, 0x1, R25 ;  /* 0x0000000108107824 */ /* 0x000fe400078e0219 */
[----:B------:R0:W-:Y:S01]  /*0c80*/  @P0 STS [R8+UR5], R27 ;  /* 0x0000001b08000988 */ /* 0x0001e20008000805 */
[----:B------:R-:W-:Y:S02]  /*0c90*/  @P2 IMAD.MOV.U32 R21, RZ, RZ, 0x63 ;  /* 0x00000063ff152424 */ /* 0x000fe400078e00ff */
[----:B------:R-:W-:Y:S01]  /*0ca0*/  @P3 IMAD.MOV.U32 R19, RZ, RZ, 0x63 ;  /* 0x00000063ff133424 */ /* 0x000fe200078e00ff */
[----:B------:R-:W-:Y:S01]  /*0cb0*/  @P4 MOV R17, 0x63 ;  /* 0x0000006300114802 */ /* 0x000fe20000000f00 */
[----:B------:R-:W-:Y:S06]  /*0cc0*/  @P0 BRA `(.L_x_15) ;  /* 0x0000000000340947 */ /* 0x000fec0003800000 */
[----:B------:R-:W1:Y:S01]  /*0cd0*/  S2R R25, SR_CgaCtaId ;  /* 0x0000000000197919 */ /* 0x000e620000008800 */
[----:B------:R-:W-:Y:S02]  /*0ce0*/  MOV R20, 0x400 ;  /* 0x0000040000147802 */ /* 0x000fe40000000f00 */
[----:B0-----:R-:W-:Y:S01]  /*0cf0*/  MOV R27, 0x31f ;  /* 0x0000031f001b7802 */ /* 0x001fe20000000f00 */
[----:B------:R-:W-:Y:S02]  /*0d00*/  STS [R16], RZ ;  /* 0x000000ff10007388 */ /* 0x000fe40000000800 */
[C---:B------:R-:W-:Y:S02]  /*0d10*/  VIADD R18, R20.reuse, 0xbcc4 ;  /* 0x0000bcc414127836 */ /* 0x040fe40000000000 */
[----:B------:R-:W-:-:S03]  /*0d20*/  VIADD R20, R20, 0x9740 ;  /* 0x0000974014147836 */ /* 0x000fc60000000000 */
[C---:B-1----:R-:W-:Y:S02]  /*0d30*/  LEA R22, R25.reuse, R18, 0x18 ;  /* 0x0000001219167211 */ /* 0x042fe400078ec0ff */
[----:B------:R-:W-:-:S03]  /*0d40*/  LEA R25, R25, R20, 0x18 ;  /* 0x0000001419197211 */ /* 0x000fc600078ec0ff */
[----:B------:R-:W0:Y:S02]  /*0d50*/  ATOMS.INC R18, [R22], R27 ;  /* 0x0000001b1612738c */ /* 0x000e240001800000 */
[----:B0-----:R-:W-:-:S05]  /*0d60*/  IMAD R18, R18, 0xc, R25 ;  /* 0x0000000c12127824 */ /* 0x001fca00078e0219 */
[----:B------:R1:W-:Y:S04]  /*0d70*/  STS [R18], R12 ;  /* 0x0000000c12007388 */ /* 0x0003e80000000800 */
[----:B------:R1:W-:Y:S04]  /*0d80*/  STS [R18+0x4], R13 ;  /* 0x0000040d12007388 */ /* 0x0003e80000000800 */
[----:B------:R1:W-:Y:S02]  /*0d90*/  STS [R18+0x8], RZ ;  /* 0x000008ff12007388 */ /* 0x0003e40000000800 */
.L_x_15:
[----:B------:R-:W-:Y:S05]  /*0da0*/  BSYNC.RECONVERGENT B1 ;  /* 0x0000000000017941 */ /* 0x000fea0003800200 */
.L_x_14:
[----:B------:R2:W-:Y:S01]  /*0db0*/  @P1 STS [R14+0x4], R23 ;  /* 0x000004170e001388 */ /* 0x0005e20000000800 */
[----:B------:R-:W-:Y:S04]  /*0dc0*/  BSSY.RECONVERGENT B1, `(.L_x_16) ;  /* 0x0000010000017945 */ /* 0x000fe80003800200 */
[----:B------:R-:W-:Y:S05]  /*0dd0*/  @P1 BRA `(.L_x_17) ;  /* 0x0000000000381947 */ /* 0x000fea0003800000 */
[----:B--2---:R-:W2:Y:S01]  /*0de0*/  S2R R23, SR_CgaCtaId ;  /* 0x0000000000177919 */ /* 0x004ea20000008800 */
[----:B------:R-:W-:Y:S01]  /*0df0*/  MOV R20, 0x400 ;  /* 0x0000040000147802 */ /* 0x000fe20000000f00 */
[----:B------:R-:W-:Y:S02]  /*0e00*/  HFMA2 R25, -RZ, RZ, 0, 4.7624111175537109375e-05 ;  /* 0x0000031fff197431 */ /* 0x000fe400000001ff */
[----:B0-----:R-:W-:Y:S01]  /*0e10*/  IMAD.MOV.U32 R27, RZ, RZ, 0x1 ;  /* 0x00000001ff1b7424 */ /* 0x001fe200078e00ff */
[----:B------:R-:W-:Y:S01]  /*0e20*/  STS [R16], RZ ;  /* 0x000000ff10007388 */ /* 0x000fe20000000800 */
[C---:B-1----:R-:W-:Y:S02]  /*0e30*/  VIADD R18, R20.reuse, 0xbcc4 ;  /* 0x0000bcc414127836 */ /* 0x042fe40000000000 */
[----:B------:R-:W-:-:S03]  /*0e40*/  VIADD R20, R20, 0x9740 ;  /* 0x0000974014147836 */ /* 0x000fc60000000000 */
[C---:B--2---:R-:W-:Y:S02]  /*0e50*/  LEA R22, R23.reuse, R18, 0x18 ;  /* 0x0000001217167211 */ /* 0x044fe400078ec0ff */
[----:B------:R-:W-:-:S03]  /*0e60*/  LEA R23, R23, R20, 0x18 ;  /* 0x0000001417177211 */ /* 0x000fc600078ec0ff */
[----:B------:R-:W0:Y:S02]  /*0e70*/  ATOMS.INC R18, [R22], R25 ;  /* 0x000000191612738c */ /* 0x000e240001800000 */
[----:B0-----:R-:W-:-:S05]  /*0e80*/  IMAD R18, R18, 0xc, R23 ;  /* 0x0000000c12127824 */ /* 0x001fca00078e0217 */
[----:B------:R3:W-:Y:S04]  /*0e90*/  STS [R18+0x8], R27 ;  /* 0x0000081b12007388 */ /* 0x0007e80000000800 */
[----:B------:R3:W-:Y:S04]  /*0ea0*/  STS [R18], R12 ;  /* 0x0000000c12007388 */ /* 0x0007e80000000800 */
[----:B------:R3:W-:Y:S02]  /*0eb0*/  STS [R18+0x4], R13 ;  /* 0x0000040d12007388 */ /* 0x0007e40000000800 */
.L_x_17:
[----:B------:R-:W-:Y:S05]  /*0ec0*/  BSYNC.RECONVERGENT B1 ;  /* 0x0000000000017941 */ /* 0x000fea0003800200 */
.L_x_16:
[----:B------:R4:W-:Y:S01]  /*0ed0*/  @P2 STS [R14+0x8], R21 ;  /* 0x000008150e002388 */ /* 0x0009e20000000800 */
[----:B------:R-:W-:Y:S04]  /*0ee0*/  BSSY.RECONVERGENT B1, `(.L_x_18) ;  /* 0x0000010000017945 */ /* 0x000fe80003800200 */
[----:B------:R-:W-:Y:S05]  /*0ef0*/  @P2 BRA `(.L_x_19) ;  /* 0x0000000000382947 */ /* 0x000fea0003800000 */
[----:B----4-:R-:W4:Y:S01]  /*0f00*/  S2R R21, SR_CgaCtaId ;  /* 0x0000000000157919 */ /* 0x010f220000008800 */
[----:B------:R-:W-:Y:S01]  /*0f10*/  MOV R20, 0x400 ;  /* 0x0000040000147802 */ /* 0x000fe20000000f00 */
[----:B--2---:R-:W-:Y:S01]  /*0f20*/  IMAD.MOV.U32 R23, RZ, RZ, 0x31f ;  /* 0x0000031fff177424 */ /* 0x004fe200078e00ff */
[----:B------:R-:W-:Y:S01]  /*0f30*/  MOV R25, 0x2 ;  /* 0x0000000200197802 */ /* 0x000fe20000000f00 */
[----:B------:R-:W-:Y:S01]  /*0f40*/  STS [R16], RZ ;  /* 0x000000ff10007388 */ /* 0x000fe20000000800 */
[C---:B-1-3--:R-:W-:Y:S01]  /*0f50*/  IADD3 R18, PT, PT, R20.reuse, 0xbcc4, RZ ;  /* 0x0000bcc414127810 */ /* 0x04afe20007ffe0ff */
[----:B------:R-:W-:-:S03]  /*0f60*/  VIADD R20, R20, 0x9740 ;  /* 0x0000974014147836 */ /* 0x000fc60000000000 */
[C---:B----4-:R-:W-:Y:S02]  /*0f70*/  LEA R22, R21.reuse, R18, 0x18 ;  /* 0x0000001215167211 */ /* 0x050fe400078ec0ff */
[----:B------:R-:W-:-:S03]  /*0f80*/  LEA R21, R21, R20, 0x18 ;  /* 0x0000001415157211 */ /* 0x000fc600078ec0ff */
[----:B------:R-:W1:Y:S02]  /*0f90*/  ATOMS.INC R18, [R22], R23 ;  /* 0x000000171612738c */ /* 0x000e640001800000 */
[----:B-1----:R-:W-:-:S05]  /*0fa0*/  IMAD R18, R18, 0xc, R21 ;  /* 0x0000000c12127824 */ /* 0x002fca00078e0215 */
[----:B------:R1:W-:Y:S04]  /*0fb0*/  STS [R18+0x8], R25 ;  /* 0x0000081912007388 */ /* 0x0003e80000000800 */
[----:B------:R1:W-:Y:S04]  /*0fc0*/  STS [R18], R12 ;  /* 0x0000000c12007388 */ /* 0x0003e80000000800 */
[----:B------:R1:W-:Y:S02]  /*0fd0*/  STS [R18+0x4], R13 ;  /* 0x0000040d12007388 */ /* 0x0003e40000000800 */
.L_x_19:
[----:B------:R-:W-:Y:S05]  /*0fe0*/  BSYNC.RECONVERGENT B1 ;  /* 0x0000000000017941 */ /* 0x000fea0003800200 */
.L_x_18:
[----:B------:R0:W-:Y:S01]  /*0ff0*/  @P3 STS [R14+0xc], R19 ;  /* 0x00000c130e003388 */ /* 0x0001e20000000800 */
[----:B------:R-:W-:Y:S04]  /*1000*/  BSSY.RECONVERGENT B1, `(.L_x_20) ;  /* 0x0000010000017945 */ /* 0x000fe80003800200 */
[----:B------:R-:W-:Y:S05]  /*1010*/  @P3 BRA `(.L_x_21) ;  /* 0x0000000000383947 */ /* 0x000fea0003800000 */
[----:B----4-:R-:W4:Y:S01]  /*1020*/  S2R R21, SR_CgaCtaId ;  /* 0x0000000000157919 */ /* 0x010f220000008800 */
[----:B0-----:R-:W-:Y:S01]  /*1030*/  MOV R19, 0x400 ;  /* 0x0000040000137802 */ /* 0x001fe20000000f00 */
[----:B--2---:R-:W-:Y:S01]  /*1040*/  IMAD.MOV.U32 R23, RZ, RZ, 0x31f ;  /* 0x0000031fff177424 */ /* 0x004fe200078e00ff */
[----:B------:R-:W-:Y:S02]  /*1050*/  STS [R16], RZ ;  /* 0x000000ff10007388 */ /* 0x000fe40000000800 */
[C---:B------:R-:W-:Y:S01]  /*1060*/  IADD3 R22, PT, PT, R19.reuse, 0x9740, RZ ;  /* 0x0000974013167810 */ /* 0x040fe20007ffe0ff */
[----:B-1-3--:R-:W-:Y:S02]  /*1070*/  VIADD R18, R19, 0xbcc4 ;  /* 0x0000bcc413127836 */ /* 0x00afe40000000000 */
[----:B------:R-:W-:-:S03]  /*1080*/  IMAD.MOV.U32 R19, RZ, RZ, 0x3 ;  /* 0x00000003ff137424 */ /* 0x000fc600078e00ff */
[C---:B----4-:R-:W-:Y:S02]  /*1090*/  LEA R20, R21.reuse, R18, 0x18 ;  /* 0x0000001215147211 */ /* 0x050fe400078ec0ff */
[----:B------:R-:W-:-:S03]  /*10a0*/  LEA R21, R21, R22, 0x18 ;  /* 0x0000001615157211 */ /* 0x000fc600078ec0ff */
[----:B------:R-:W0:Y:S02]  /*10b0*/  ATOMS.INC R18, [R20], R23 ;  /* 0x000000171412738c */ /* 0x000e240001800000 */
[----:B0-----:R-:W-:-:S05]  /*10c0*/  IMAD R18, R18, 0xc, R21 ;  /* 0x0000000c12127824 */ /* 0x001fca00078e0215 */
[----:B------:R0:W-:Y:S04]  /*10d0*/  STS [R18+0x8], R19 ;  /* 0x0000081312007388 */ /* 0x0001e80000000800 */
[----:B------:R0:W-:Y:S04]  /*10e0*/  STS [R18], R12 ;  /* 0x0000000c12007388 */ /* 0x0001e80000000800 */
[----:B------:R0:W-:Y:S02]  /*10f0*/  STS [R18+0x4], R13 ;  /* 0x0000040d12007388 */ /* 0x0001e40000000800 */
.L_x_21:
[----:B------:R-:W-:Y:S05]  /*1100*/  BSYNC.RECONVERGENT B1 ;  /* 0x0000000000017941 */ /* 0x000fea0003800200 */
.L_x_20:
[----:B------:R0:W-:Y:S04]  /*1110*/  @P4 STS [R14+0x10], R17 ;  /* 0x000010110e004388 */ /* 0x0001e80000000800 */
[----:B------:R0:W-:Y:S04]  /*1120*/  STG.E desc[UR6][R2.64+0x8], R15 ;  /* 0x0000080f02007986 */ /* 0x0001e8000c101906 */
[----:B------:R0:W-:Y:S04]  /*1130*/  STG.E desc[UR6][R2.64+0xc], R15 ;  /* 0x00000c0f02007986 */ /* 0x0001e8000c101906 */
[----:B------:R0:W-:Y:S01]  /*1140*/  STG.E desc[UR6][R2.64+0x10], R15 ;  /* 0x0000100f02007986 */ /* 0x0001e2000c101906 */
[----:B------:R-:W-:Y:S05]  /*1150*/  @P4 BRA `(.L_x_13) ;  /* 0x0000000000384947 */ /* 0x000fea0003800000 */
[----:B0-----:R-:W2:Y:S01]  /*1160*/  S2R R15, SR_CgaCtaId ;  /* 0x00000000000f7919 */ /* 0x001ea20000008800 */
[----:B------:R-:W-:Y:S01]  /*1170*/  MOV R3, 0x400 ;  /* 0x0000040000037802 */ /* 0x000fe20000000f00 */
[----:B------:R-:W-:Y:S01]  /*1180*/  HFMA2 R17, -RZ, RZ, 0, 4.7624111175537109375e-05 ;  /* 0x0000031fff117431 */ /* 0x000fe200000001ff */
[----:B------:R-:W-:Y:S03]  /*1190*/  STS [R16], RZ ;  /* 0x000000ff10007388 */ /* 0x000fe60000000800 */
[C---:B------:R-:W-:Y:S02]  /*11a0*/  VIADD R2, R3.reuse, 0xbcc4 ;  /* 0x0000bcc403027836 */ /* 0x040fe40000000000 */
[----:B-1-3--:R-:W-:Y:S02]  /*11b0*/  VIADD R18, R3, 0x9740 ;  /* 0x0000974003127836 */ /* 0x00afe40000000000 */
[----:B------:R-:W-:Y:S01]  /*11c0*/  IMAD.MOV.U32 R3, RZ, RZ, 0x4 ;  /* 0x00000004ff037424 */ /* 0x000fe200078e00ff */
[----:B--2-4-:R-:W-:-:S02]  /*11d0*/  LEA R14, R15, R2, 0x18 ;  /* 0x000000020f0e7211 */ /* 0x014fc400078ec0ff */
[----:B------:R-:W-:-:S03]  /*11e0*/  LEA R15, R15, R18, 0x18 ;  /* 0x000000120f0f7211 */ /* 0x000fc600078ec0ff */
[----:B------:R-:W0:Y:S02]  /*11f0*/  ATOMS.INC R2, [R14], R17 ;  /* 0x000000110e02738c */ /* 0x000e240001800000 */
[----:B0-----:R-:W-:-:S05]  /*1200*/  IMAD R2, R2, 0xc, R15 ;  /* 0x0000000c02027824 */ /* 0x001fca00078e020f */
[----:B------:R0:W-:Y:S04]  /*1210*/  STS [R2], R12 ;  /* 0x0000000c02007388 */ /* 0x0001e80000000800 */
[----:B------:R0:W-:Y:S04]  /*1220*/  STS [R2+0x4], R13 ;  /* 0x0000040d02007388 */ /* 0x0001e80000000800 */
[----:B------:R0:W-:Y:S02]  /*1230*/  STS [R2+0x8], R3 ;  /* 0x0000080302007388 */ /* 0x0001e40000000800 */
.L_x_13:
[----:B------:R-:W-:Y:S05]  /*1240*/  BSYNC.RECONVERGENT B0 ;  /* 0x0000000000007941 */ /* 0x000fea0003800200 */
.L_x_12:
[----:B------:R-:W-:Y:S01]  /*1250*/  IADD3 R10, PT, PT, R10, 0xc0, RZ ;  /* 0x000000c00a0a7810 */ /* 0x000fe20007ffe0ff */
[----:B------:R-:W-:Y:S01]  /*1260*/  VIADD R11, R11, 0xc0 ;  /* 0x000000c00b0b7836 */ /* 0x000fe20000000000 */
[----:B------:R-:W-:Y:S01]  /*1270*/  IADD3 R9, PT, PT, R9, 0xc0, RZ ;  /* 0x000000c009097810 */ /* 0x000fe20007ffe0ff */
[----:B------:R-:W-:Y:S01]  /*1280*/  VIADD R7, R7, 0xc0 ;  /* 0x000000c007077836 */ /* 0x000fe20000000000 */
[----:B------:R-:W-:Y:S02]  /*1290*/  UIADD3 UR5, UPT, UPT, UR5, 0xf00, URZ ;  /* 0x00000f0005057890 */ /* 0x000fe4000fffe0ff */
[----:B------:R-:W-:Y:S01]  /*12a0*/  UIADD3 UR4, UPT, UPT, UR4, 0xf00, URZ ;  /* 0x00000f0004047890 */ /* 0x000fe2000fffe0ff */
[----:B------:R-:W-:Y:S11]  /*12b0*/  BRA `(.L_x_22) ;  /* 0xffffffec00c07947 */ /* 0x000ff6000383ffff */
.L_x_11:
[----:B------:R-:W5:Y:S01]  /*12c0*/  S2R R9, SR_CgaCtaId ;  /* 0x0000000000097919 */ /* 0x000f620000008800 */
[----:B------:R-:W-:Y:S01]  /*12d0*/  MOV R7, 0x400 ;  /* 0x0000040000077802 */ /* 0x000fe20000000f00 */
[----:B0123--:R-:W-:Y:S01]  /*12e0*/  IMAD.MOV.U32 R3, RZ, RZ, 0x31f ;  /* 0x0000031fff037424 */ /* 0x00ffe200078e00ff */
[----:B------:R-:W-:Y:S03]  /*12f0*/  BAR.SYNC.DEFER_BLOCKING 0x0 ;  /* 0x0000000000007b1d */ /* 0x000fe60000010000 */
[----:B------:R-:W-:-:S05]  /*1300*/  VIADD R2, R7, 0xbcc0 ;  /* 0x0000bcc007027836 */ /* 0x000fca0000000000 */
[C---:B-----5:R-:W-:Y:S02]  /*1310*/  LEA R2, R9.reuse, R2, 0x18 ;  /* 0x0000000209027211 */ /* 0x060fe400078ec0ff */
[----:B------:R-:W-:-:S03]  /*1320*/  LEA R6, R9, R7, 0x18 ;  /* 0x0000000709067211 */ /* 0x000fc600078ec0ff */
[----:B------:R-:W-:Y:S04]  /*1330*/  ATOMS.INC R3, [R2], R3 ;  /* 0x000000030203738c */ /* 0x000fe80001800000 */
[----:B------:R-:W0:Y:S02]  /*1340*/  LDS R8, [R6+0xbcc4] ;  /* 0x00bcc40006087984 */ /* 0x000e240000000800 */
[----:B0-----:R-:W-:-:S13]  /*1350*/  ISETP.GE.U32.AND P0, PT, R3, R8, PT ;  /* 0x000000080300720c */ /* 0x001fda0003f06070 */
[----:B------:R-:W-:Y:S05]  /*1360*/  @P0 BRA `(.L_x_23) ;  /* 0x0000000400680947 */ /* 0x000fea0003800000 */
[----:B------:R-:W-:Y:S01]  /*1370*/  IADD3 R10, PT, PT, R7, 0x9740, RZ ;  /* 0x00009740070a7810 */ /* 0x000fe20007ffe0ff */
[----:B------:R-:W-:-:S03]  /*1380*/  IMAD.MOV.U32 R8, RZ, RZ, R3 ;  /* 0x000000ffff087224 */ /* 0x000fc600078e0003 */
[----:B------:R-:W-:-:S07]  /*1390*/  LEA R3, R9, R10, 0x18 ;  /* 0x0000000a09037211 */ /* 0x000fce00078ec0ff */
.L_x_32:
[----:B------:R-:W-:Y:S01]  /*13a0*/  IMAD R8, R8, 0xc, R3 ;  /* 0x0000000c08087824 */ /* 0x000fe200078e0203 */
[----:B------:R-:W-:Y:S05]  /*13b0*/  YIELD ;  /* 0x0000000000007946 */ /* 0x000fea0003800000 */
[----:B------:R-:W-:Y:S01]  /*13c0*/  LDS R10, [R8] ;  /* 0x00000000080a7984 */ /* 0x000fe20000000800 */
[----:B------:R-:W-:Y:S03]  /*13d0*/  BSSY.RECONVERGENT B0, `(.L_x_24) ;  /* 0x000004e000007945 */ /* 0x000fe60003800200 */
[----:B------:R-:W0:Y:S02]  /*13e0*/  LDS R7, [R8+0x4] ;  /* 0x0000040008077984 */ /* 0x000e240000000800 */
[----:B0-----:R-:W-:-:S04]  /*13f0*/  VIMNMX.U32 R9, PT, PT, R10, R7, !PT ;  /* 0x000000070a097248 */ /* 0x001fc80007fe0000 */
[----:B------:R-:W-:-:S13]  /*1400*/  ISETP.GT.U32.AND P0, PT, R9, 0x2b, PT ;  /* 0x0000002b0900780c */ /* 0x000fda0003f04070 */
[----:B------:R-:W-:Y:S05]  /*1410*/  @P0 BRA `(.L_x_25) ;  /* 0x0000000400240947 */ /* 0x000fea0003800000 */
[----:B------:R-:W0:Y:S01]  /*1420*/  LDS R8, [R8+0x8] ;  /* 0x0000080008087984 */ /* 0x000e220000000800 */
[C---:B------:R-:W-:Y:S01]  /*1430*/  IMAD R9, R7.reuse, 0x370, R6 ;  /* 0x0000037007097824 */ /* 0x040fe200078e0206 */
[----:B------:R-:W-:Y:S01]  /*1440*/  ISETP.NE.AND P0, PT, R7, RZ, PT ;  /* 0x000000ff0700720c */ /* 0x000fe20003f05270 */
[----:B------:R-:W-:Y:S02]  /*1450*/  BSSY.RECONVERGENT B1, `(.L_x_26) ;  /* 0x0000015000017945 */ /* 0x000fe40003800200 */
[----:B------:R-:W-:-:S04]  /*1460*/  IMAD R9, R10, 0x14, R9 ;  /* 0x000000140a097824 */ /* 0x000fc800078e0209 */
[----:B0-----:R-:W-:-:S05]  /*1470*/  IMAD R14, R8, 0x4, R9 ;  /* 0x00000004080e7824 */ /* 0x001fca00078e0209 */
[----:B------:R-:W0:Y:S02]  /*1480*/  LDS R9, [R14] ;  /* 0x000000000e097984 */ /* 0x000e240000000800 */
[----:B0-----:R-:W-:Y:S01]  /*1490*/  IADD3 R13, PT, PT, R9, 0x1, RZ ;  /* 0x00000001090d7810 */ /* 0x001fe20007ffe0ff */
[----:B------:R-:W-:Y:S06]  /*14a0*/  @!P0 BRA `(.L_x_27) ;  /* 0x00000000003c8947 */ /* 0x000fec0003800000 */
[----:B------:R-:W-:-:S05]  /*14b0*/  VIADD R9, R9, 0x1 ;  /* 0x0000000109097836 */ /* 0x000fca0000000000 */
[----:B------:R-:W0:Y:S02]  /*14c0*/  ATOMS.MIN.S32 R12, [R14+-0x370], R9 ;  /* 0xfffc90090e0c738c */ /* 0x000e240000800200 */
[----:B0-----:R-:W-:-:S13]  /*14d0*/  ISETP.GT.U32.AND P0, PT, R12, R9, PT ;  /* 0x000000090c00720c */ /* 0x001fda0003f04070 */
[----:B------:R-:W-:Y:S05]  /*14e0*/  @!P0 BRA `(.L_x_27) ;  /* 0x00000000002c8947 */ /* 0x000fea0003800000 */
[----:B------:R-:W0:Y:S01]  /*14f0*/  S2UR UR5, SR_CgaCtaId ;  /* 0x00000000000579c3 */ /* 0x000e220000008800 */
[----:B------:R-:W-:Y:S01]  /*1500*/  UMOV UR4, 0x400 ;  /* 0x0000040000047882 */ /* 0x000fe20000000000 */
[----:B------:R-:W-:Y:S01]  /*1510*/  IMAD.MOV.U32 R12, RZ, RZ, 0x31f ;  /* 0x0000031fff0c7424 */ /* 0x000fe200078e00ff */
[----:B------:R-:W-:Y:S01]  /*1520*/  UIADD3 UR4, UPT, UPT, UR4, 0xbcc4, URZ ;  /* 0x0000bcc404047890 */ /* 0x000fe2000fffe0ff */
[----:B------:R-:W-:-:S03]  /*1530*/  IADD3 R9, PT, PT, R7, -0x1, RZ ;  /* 0xffffffff07097810 */ /* 0x000fc60007ffe0ff */
[----:B0-----:R-:W-:-:S09]  /*1540*/  ULEA UR4, UR5, UR4, 0x18 ;  /* 0x0000000405047291 */ /* 0x001fd2000f8ec0ff */
[----:B------:R-:W0:Y:S02]  /*1550*/  ATOMS.INC R12, [UR4], R12 ;  /* 0x0000000cff0c798c */ /* 0x000e240009800004 */
[----:B0-----:R-:W-:-:S05]  /*1560*/  IMAD R11, R12, 0xc, R3 ;  /* 0x0000000c0c0b7824 */ /* 0x001fca00078e0203 */
[----:B------:R0:W-:Y:S04]  /*1570*/  STS [R11+0x4], R9 ;  /* 0x000004090b007388 */ /* 0x0001e80000000800 */
[----:B------:R0:W-:Y:S04]  /*1580*/  STS [R11], R10 ;  /* 0x0000000a0b007388 */ /* 0x0001e80000000800 */
[----:B------:R0:W-:Y:S02]  /*1590*/  STS [R11+0x8], R8 ;  /* 0x000008080b007388 */ /* 0x0001e40000000800 */
.L_x_27:
[----:B------:R-:W-:Y:S05]  /*15a0*/  BSYNC.RECONVERGENT B1 ;  /* 0x0000000000017941 */ /* 0x000fea0003800200 */
.L_x_26:
[----:B0-----:R-:W0:Y:S01]  /*15b0*/  ATOMS.MIN.S32 R9, [R14+0x370], R13 ;  /* 0x0003700d0e09738c */ /* 0x001e220000800200 */
[----:B------:R-:W-:Y:S01]  /*15c0*/  BSSY.RECONVERGENT B1, `(.L_x_28) ;  /* 0x000000f000017945 */ /* 0x000fe20003800200 */
[----:B------:R-:W-:Y:S02]  /*15d0*/  ISETP.NE.AND P1, PT, R10, RZ, PT ;  /* 0x000000ff0a00720c */ /* 0x000fe40003f25270 */
[----:B0-----:R-:W-:-:S13]  /*15e0*/  ISETP.GT.U32.AND P0, PT, R9, R13, PT ;  /* 0x0000000d0900720c */ /* 0x001fda0003f04070 */
[----:B------:R-:W-:Y:S05]  /*15f0*/  @!P0 BRA `(.L_x_29) ;  /* 0x00000000002c8947 */ /* 0x000fea0003800000 */
[----:B------:R-:W0:Y:S01]  /*1600*/  S2UR UR5, SR_CgaCtaId ;  /* 0x00000000000579c3 */ /* 0x000e220000008800 */
[----:B------:R-:W-:Y:S01]  /*1610*/  UMOV UR4, 0x400 ;  /* 0x0000040000047882 */ /* 0x000fe20000000000 */
[----:B------:R-:W-:Y:S01]  /*1620*/  IMAD.MOV.U32 R12, RZ, RZ, 0x31f ;  /* 0x0000031fff0c7424 */ /* 0x000fe200078e00ff */
[----:B------:R-:W-:Y:S01]  /*1630*/  UIADD3 UR4, UPT, UPT, UR4, 0xbcc4, URZ ;  /* 0x0000bcc404047890 */ /* 0x000fe2000fffe0ff */
[----:B------:R-:W-:-:S03]  /*1640*/  VIADD R9, R7, 0x1 ;  /* 0x0000000107097836 */ /* 0x000fc60000000000 */
[----:B0-----:R-:W-:-:S09]  /*1650*/  ULEA UR4, UR5, UR4, 0x18 ;  /* 0x0000000405047291 */ /* 0x001fd2000f8ec0ff */
[----:B------:R-:W0:Y:S02]  /*1660*/  ATOMS.INC R12, [UR4], R12 ;  /* 0x0000000cff0c798c */ /* 0x000e240009800004 */
[----:B0-----:R-:W-:-:S05]  /*1670*/  IMAD R11, R12, 0xc, R3 ;  /* 0x0000000c0c0b7824 */ /* 0x001fca00078e0203 */
[----:B------:R0:W-:Y:S04]  /*1680*/  STS [R11+0x4], R9 ;  /* 0x000004090b007388 */ /* 0x0001e80000000800 */
[----:B------:R0:W-:Y:S04]  /*1690*/  STS [R11], R10 ;  /* 0x0000000a0b007388 */ /* 0x0001e80000000800 */
[----:B------:R0:W-:Y:S02]  /*16a0*/  STS [R11+0x8], R8 ;  /* 0x000008080b007388 */ /* 0x0001e40000000800 */
.L_x_29:
[----:B------:R-:W-:Y:S05]  /*16b0*/  BSYNC.RECONVERGENT B1 ;  /* 0x0000000000017941 */ /* 0x000fea0003800200 */
.L_x_28:
[----:B------:R-:W-:Y:S04]  /*16c0*/  BSSY.RECONVERGENT B1, `(.L_x_30) ;  /* 0x0000010000017945 */ /* 0x000fe80003800200 */
[----:B------:R-:W-:Y:S05]  /*16d0*/  @!P1 BRA `(.L_x_31) ;  /* 0x0000000000389947 */ /* 0x000fea0003800000 */
[----:B0-----:R-:W0:Y:S02]  /*16e0*/  ATOMS.MIN.S32 R9, [R14+-0x14], R13 ;  /* 0xffffec0d0e09738c */ /* 0x001e240000800200 */
[----:B0-----:R-:W-:-:S13]  /*16f0*/  ISETP.GT.U32.AND P0, PT, R9, R13, PT ;  /* 0x0000000d0900720c */ /* 0x001fda0003f04070 */
[----:B------:R-:W-:Y:S05]  /*1700*/  @!P0 BRA `(.L_x_31) ;  /* 0x00000000002c8947 */ /* 0x000fea0003800000 */
[----:B------:R-:W0:Y:S01]  /*1710*/  S2UR UR5, SR_CgaCtaId ;  /* 0x00000000000579c3 */ /* 0x000e220000008800 */
[----:B------:R-:W-:Y:S01]  /*1720*/  UMOV UR4, 0x400 ;  /* 0x0000040000047882 */ /* 0x000fe20000000000 */
[----:B------:R-:W-:Y:S01]  /*1730*/  MOV R11, 0x31f ;  /* 0x0000031f000b7802 */ /* 0x000fe20000000f00 */
[----:B------:R-:W-:Y:S01]  /*1740*/  UIADD3 UR4, UPT, UPT, UR4, 0xbcc4, URZ ;  /* 0x0000bcc404047890 */ /* 0x000fe2000fffe0ff */
[----:B------:R-:W-:-:S03]  /*1750*/  VIADD R9, R10, 0xffffffff ;  /* 0xffffffff0a097836 */ /* 0x000fc60000000000 */
[----:B0-----:R-:W-:-:S09]  /*1760*/  ULEA UR4, UR5, UR4, 0x18 ;  /* 0x0000000405047291 */ /* 0x001fd2000f8ec0ff */
[----:B------:R-:W0:Y:S02]  /*1770*/  ATOMS.INC R12, [UR4], R11 ;  /* 0x0000000bff0c798c */ /* 0x000e240009800004 */
[----:B0-----:R-:W-:-:S05]  /*1780*/  IMAD R12, R12, 0xc, R3 ;  /* 0x0000000c0c0c7824 */ /* 0x001fca00078e0203 */
[----:B------:R1:W-:Y:S04]  /*1790*/  STS [R12], R9 ;  /* 0x000000090c007388 */ /* 0x0003e80000000800 */
[----:B------:R1:W-:Y:S04]  /*17a0*/  STS [R12+0x4], R7 ;  /* 0x000004070c007388 */ /* 0x0003e80000000800 */
[----:B------:R1:W-:Y:S02]  /*17b0*/  STS [R12+0x8], R8 ;  /* 0x000008080c007388 */ /* 0x0003e40000000800 */
.L_x_31:
[----:B------:R-:W-:Y:S05]  /*17c0*/  BSYNC.RECONVERGENT B1 ;  /* 0x0000000000017941 */ /* 0x000fea0003800200 */
.L_x_30:
[----:B01----:R-:W0:Y:S02]  /*17d0*/  ATOMS.MIN.S32 R9, [R14+0x14], R13 ;  /* 0x0000140d0e09738c */ /* 0x003e240000800200 */
[----:B0-----:R-:W-:-:S13]  /*17e0*/  ISETP.GT.U32.AND P0, PT, R9, R13, PT ;  /* 0x0000000d0900720c */ /* 0x001fda0003f04070 */
[----:B------:R-:W-:Y:S05]  /*17f0*/  @!P0 BRA `(.L_x_25) ;  /* 0x00000000002c8947 */ /* 0x000fea0003800000 */
[----:B------:R-:W0:Y:S01]  /*1800*/  S2UR UR5, SR_CgaCtaId ;  /* 0x00000000000579c3 */ /* 0x000e220000008800 */
[----:B------:R-:W-:Y:S01]  /*1810*/  UMOV UR4, 0x400 ;  /* 0x0000040000047882 */ /* 0x000fe20000000000 */
[----:B------:R-:W-:Y:S01]  /*1820*/  IMAD.MOV.U32 R12, RZ, RZ, 0x31f ;  /* 0x0000031fff0c7424 */ /* 0x000fe200078e00ff */
[----:B------:R-:W-:Y:S01]  /*1830*/  UIADD3 UR4, UPT, UPT, UR4, 0xbcc4, URZ ;  /* 0x0000bcc404047890 */ /* 0x000fe2000fffe0ff */
[----:B------:R-:W-:-:S03]  /*1840*/  IADD3 R10, PT, PT, R10, 0x1, RZ ;  /* 0x000000010a0a7810 */ /* 0x000fc60007ffe0ff */
[----:B0-----:R-:W-:-:S09]  /*1850*/  ULEA UR4, UR5, UR4, 0x18 ;  /* 0x0000000405047291 */ /* 0x001fd2000f8ec0ff */
[----:B------:R-:W0:Y:S02]  /*1860*/  ATOMS.INC R12, [UR4], R12 ;  /* 0x0000000cff0c798c */ /* 0x000e240009800004 */
[----:B0-----:R-:W-:-:S05]  /*1870*/  IMAD R9, R12, 0xc, R3 ;  /* 0x0000000c0c097824 */ /* 0x001fca00078e0203 */
[----:B------:R0:W-:Y:S04]  /*1880*/  STS [R9], R10 ;  /* 0x0000000a09007388 */ /* 0x0001e80000000800 */
[----:B------:R0:W-:Y:S04]  /*1890*/  STS [R9+0x4], R7 ;  /* 0x0000040709007388 */ /* 0x0001e80000000800 */
[----:B------:R0:W-:Y:S02]  /*18a0*/  STS [R9+0x8], R8 ;  /* 0x0000080809007388 */ /* 0x0001e40000000800 */
.L_x_25:
[----:B------:R-:W-:Y:S05]  /*18b0*/  BSYNC.RECONVERGENT B0 ;  /* 0x0000000000007941 */ /* 0x000fea0003800200 */
.L_x_24:
[----:B0-----:R-:W-:-:S05]  /*18c0*/  IMAD.MOV.U32 R9, RZ, RZ, 0x31f ;  /* 0x0000031fff097424 */ /* 0x001fca00078e00ff */
[----:B------:R-:W-:Y:S04]  /*18d0*/  ATOMS.INC R8, [R2], R9 ;  /* 0x000000090208738c */ /* 0x000fe80001800000 */
[----:B------:R-:W0:Y:S02]  /*18e0*/  LDS R7, [R6+0xbcc4] ;  /* 0x00bcc40006077984 */ /* 0x000e240000000800 */
[----:B0-----:R-:W-:-:S13]  /*18f0*/  ISETP.GE.U32.AND P0, PT, R8, R7, PT ;  /* 0x000000070800720c */ /* 0x001fda0003f06070 */
[----:B------:R-:W-:Y:S05]  /*1900*/  @!P0 BRA `(.L_x_32) ;  /* 0xfffffff800a48947 */ /* 0x000fea000383ffff */
.L_x_23:
[----:B------:R-:W-:Y:S05]  /*1910*/  WARPSYNC.ALL ;  /* 0x0000000000007948 */ /* 0x000fea0003800000 */
[----:B------:R-:W-:Y:S01]  /*1920*/  BAR.SYNC.DEFER_BLOCKING 0x0 ;  /* 0x0000000000007b1d */ /* 0x000fe20000010000 */
[----:B------:R-:W-:-:S07]  /*1930*/  IMAD.MOV.U32 R7, RZ, RZ, RZ ;  /* 0x000000ffff077224 */ /* 0x000fce00078e00ff */
[----:B------:R-:W0:Y:S02]  /*1940*/  LDC.64 R2, c[0x0][0x388] ;  /* 0x0000e200ff027b82 */ /* 0x000e240000000a00 */
.L_x_41:
[C---:B0-----:R-:W-:Y:S01]  /*1950*/  IMAD R8, R7.reuse, 0x60, R0 ;  /* 0x0000006007087824 */ /* 0x041fe200078e0200 */
[----:B------:R-:W-:Y:S01]  /*1960*/  BSSY.RECONVERGENT B0, `(.L_x_33) ;  /* 0x0000034000007945 */ /* 0x000fe20003800200 */
[----:B------:R-:W-:Y:S02]  /*1970*/  ISETP.NE.AND P0, PT, R7, 0x40, PT ;  /* 0x000000400700780c */ /* 0x000fe40003f05270 */
[C---:B------:R-:W-:Y:S01]  /*1980*/  VIADD R12, R8.reuse, 0xc0 ;  /* 0x000000c0080c7836 */ /* 0x040fe20000000000 */
[C---:B------:R-:W-:Y:S02]  /*1990*/  IADD3 R14, PT, PT, R8.reuse, 0x60, RZ ;  /* 0x00000060080e7810 */ /* 0x040fe40007ffe0ff */
[----:B------:R-:W-:Y:S02]  /*19a0*/  ISETP.GT.U32.AND P2, PT, R8, 0x78f, PT ;  /* 0x0000078f0800780c */ /* 0x000fe40003f44070 */
[----:B------:R-:W-:Y:S02]  /*19b0*/  LOP3.LUT R9, R14, 0xffff, RZ, 0xc0, !PT ;  /* 0x0000ffff0e097812 */ /* 0x000fe400078ec0ff */
[----:B------:R-:W-:-:S02]  /*19c0*/  LOP3.LUT R10, R12, 0xffff, RZ, 0xc0, !PT ;  /* 0x0000ffff0c0a7812 */ /* 0x000fc400078ec0ff */
[----:B------:R-:W-:Y:S01]  /*19d0*/  ISETP.GT.U32.AND P3, PT, R14, 0x78f, PT ;  /* 0x0000078f0e00780c */ /* 0x000fe20003f64070 */
[----:B------:R-:W-:Y:S01]  /*19e0*/  IMAD R9, R9, 0xba2f, RZ ;  /* 0x0000ba2f09097824 */ /* 0x000fe200078e02ff */
[----:B------:R-:W-:Y:S01]  /*19f0*/  ISETP.GT.U32.AND P1, PT, R12, 0x78f, PT ;  /* 0x0000078f0c00780c */ /* 0x000fe20003f24070 */
[----:B------:R-:W-:-:S03]  /*1a00*/  IMAD R10, R10, 0xba2f, RZ ;  /* 0x0000ba2f0a0a7824 */ /* 0x000fc600078e02ff */
[----:B------:R-:W-:Y:S02]  /*1a10*/  SHF.R.U32.HI R13, RZ, 0x15, R9 ;  /* 0x00000015ff0d7819 */ /* 0x000fe40000011609 */
[----:B------:R-:W-:Y:S02]  /*1a20*/  SHF.R.U32.HI R9, RZ, 0x15, R10 ;  /* 0x00000015ff097819 */ /* 0x000fe4000001160a */
[----:B------:R-:W-:Y:S02]  /*1a30*/  PRMT R10, R13, 0x9910, RZ ;  /* 0x000099100d0a7816 */ /* 0x000fe400000000ff */
[----:B------:R-:W-:-:S03]  /*1a40*/  PRMT R11, R9, 0x9910, RZ ;  /* 0x00009910090b7816 */ /* 0x000fc600000000ff */
[----:B------:R-:W-:Y:S02]  /*1a50*/  IMAD R10, R10, 0x2c, RZ ;  /* 0x0000002c0a0a7824 */ /* 0x000fe400078e02ff */
[----:B------:R-:W-:Y:S02]  /*1a60*/  IMAD R11, R11, 0x2c, RZ ;  /* 0x0000002c0b0b7824 */ /* 0x000fe400078e02ff */
[----:B------:R-:W-:-:S03]  /*1a70*/  IMAD.MOV R10, RZ, RZ, -R10 ;  /* 0x000000ffff0a7224 */ /* 0x000fc600078e0a0a */
[----:B------:R-:W-:Y:S02]  /*1a80*/  IADD3 R15, PT, PT, RZ, -R11, RZ ;  /* 0x8000000bff0f7210 */ /* 0x000fe40007ffe0ff */
[----:B------:R-:W-:Y:S02]  /*1a90*/  PRMT R11, R10, 0x7710, RZ ;  /* 0x000077100a0b7816 */ /* 0x000fe400000000ff */
[----:B------:R-:W-:-:S03]  /*1aa0*/  PRMT R15, R15, 0x7710, RZ ;  /* 0x000077100f0f7816 */ /* 0x000fc600000000ff */
[----:B------:R-:W-:Y:S02]  /*1ab0*/  IMAD.IADD R14, R14, 0x1, R11 ;  /* 0x000000010e0e7824 */ /* 0x000fe400078e020b */
[----:B------:R-:W-:Y:S01]  /*1ac0*/  IMAD.IADD R12, R12, 0x1, R15 ;  /* 0x000000010c0c7824 */ /* 0x000fe200078e020f */
[----:B------:R-:W-:Y:S06]  /*1ad0*/  @P2 BRA `(.L_x_34) ;  /* 0x0000000000702947 */ /* 0x000fec0003800000 */
[----:B------:R-:W-:-:S05]  /*1ae0*/  LOP3.LUT R10, R8, 0xffff, RZ, 0xc0, !PT ;  /* 0x0000ffff080a7812 */ /* 0x000fca00078ec0ff */
[----:B------:R-:W-:-:S05]  /*1af0*/  IMAD R10, R10, 0xba2f, RZ ;  /* 0x0000ba2f0a0a7824 */ /* 0x000fca00078e02ff */
[----:B------:R-:W-:-:S04]  /*1b00*/  SHF.R.U32.HI R15, RZ, 0x15, R10 ;  /* 0x00000015ff0f7819 */ /* 0x000fc8000001160a */
[----:B------:R-:W-:Y:S01]  /*1b10*/  PRMT R10, R15, 0x9910, RZ ;  /* 0x000099100f0a7816 */ /* 0x000fe200000000ff */
[----:B------:R-:W-:-:S04]  /*1b20*/  IMAD.IADD R27, R4, 0x1, R15 ;  /* 0x00000001041b7824 */ /* 0x000fc800078e020f */
[----:B------:R-:W-:-:S05]  /*1b30*/  IMAD R10, R10, 0x2c, RZ ;  /* 0x0000002c0a0a7824 */ /* 0x000fca00078e02ff */
[----:B------:R-:W-:-:S04]  /*1b40*/  IADD3 R10, PT, PT, RZ, -R10, RZ ;  /* 0x8000000aff0a7210 */ /* 0x000fc80007ffe0ff */
[----:B------:R-:W-:-:S05]  /*1b50*/  PRMT R11, R10, 0x7710, RZ ;  /* 0x000077100a0b7816 */ /* 0x000fca00000000ff */
[----:B------:R-:W-:-:S05]  /*1b60*/  IMAD.IADD R10, R8, 0x1, R11 ;  /* 0x00000001080a7824 */ /* 0x000fca00078e020b */
[----:B------:R-:W-:-:S04]  /*1b70*/  LOP3.LUT R11, R10, 0xffff, RZ, 0xc0, !PT ;  /* 0x0000ffff0a0b7812 */ /* 0x000fc800078ec0ff */
[----:B----4-:R-:W-:-:S04]  /*1b80*/  IADD3 R16, PT, PT, R5, R11, RZ ;  /* 0x0000000b05107210 */ /* 0x010fc80007ffe0ff */
[----:B------:R-:W-:-:S04]  /*1b90*/  VIMNMX.U32 R10, PT, PT, R27, R16, !PT ;  /* 0x000000101b0a7248 */ /* 0x000fc80007fe0000 */
[----:B------:R-:W-:-:S13]  /*1ba0*/  ISETP.GT.U32.AND P2, PT, R10, 0xc7, PT ;  /* 0x000000c70a00780c */ /* 0x000fda0003f44070 */
[----:B------:R-:W-:Y:S05]  /*1bb0*/  @P2 BRA `(.L_x_34) ;  /* 0x0000000000382947 */ /* 0x000fea0003800000 */
[----:B------:R-:W-:-:S04]  /*1bc0*/  IMAD R10, R15, 0x370, R6 ;  /* 0x000003700f0a7824 */ /* 0x000fc800078e0206 */
[----:B------:R-:W-:Y:S02]  /*1bd0*/  IMAD R15, R11, 0x14, R10 ;  /* 0x000000140b0f7824 */ /* 0x000fe400078e020a */
[----:B0-----:R-:W-:-:S03]  /*1be0*/  IMAD.WIDE.U32 R10, R27, 0xfa0, R2 ;  /* 0x00000fa01b0a7825 */ /* 0x001fc600078e0002 */
[----:B------:R-:W0:Y:S01]  /*1bf0*/  LDS R17, [R15] ;  /* 0x000000000f117984 */ /* 0x000e220000000800 */
[----:B------:R-:W-:-:S03]  /*1c00*/  IMAD.WIDE.U32 R10, R16, 0x14, R10 ;  /* 0x00000014100a7825 */ /* 0x000fc600078e000a */
[----:B------:R-:W1:Y:S04]  /*1c10*/  LDS R19, [R15+0x4] ;  /* 0x000004000f137984 */ /* 0x000e680000000800 */
[----:B------:R-:W2:Y:S04]  /*1c20*/  LDS R21, [R15+0x8] ;  /* 0x000008000f157984 */ /* 0x000ea80000000800 */
[----:B------:R-:W3:Y:S04]  /*1c30*/  LDS R23, [R15+0xc] ;  /* 0x00000c000f177984 */ /* 0x000ee80000000800 */
[----:B------:R-:W4:Y:S04]  /*1c40*/  LDS R25, [R15+0x10] ;  /* 0x000010000f197984 */ /* 0x000f280000000800 */
[----:B0-----:R0:W-:Y:S04]  /*1c50*/  REDG.E.MIN.S32.STRONG.GPU desc[UR6][R10.64], R17 ;  /* 0x000000110a00798e */ /* 0x0011e8000c92e306 */
[----:B-1----:R0:W-:Y:S04]  /*1c60*/  REDG.E.MIN.S32.STRONG.GPU desc[UR6][R10.64+0x4], R19 ;  /* 0x000004130a00798e */ /* 0x0021e8000c92e306 */
[----:B--2---:R0:W-:Y:S04]  /*1c70*/  REDG.E.MIN.S32.STRONG.GPU desc[UR6][R10.64+0x8], R21 ;  /* 0x000008150a00798e */ /* 0x0041e8000c92e306 */
[----:B---3--:R0:W-:Y:S04]  /*1c80*/  REDG.E.MIN.S32.STRONG.GPU desc[UR6][R10.64+0xc], R23 ;  /* 0x00000c170a00798e */ /* 0x0081e8000c92e306 */
[----:B----4-:R0:W-:Y:S02]  /*1c90*/  REDG.E.MIN.S32.STRONG.GPU desc[UR6][R10.64+0x10], R25 ;  /* 0x000010190a00798e */ /* 0x0101e4000c92e306 */
.L_x_34:
[----:B------:R-:W-:Y:S05]  /*1ca0*/  BSYNC.RECONVERGENT B0 ;  /* 0x0000000000007941 */ /* 0x000fea0003800200 */
.L_x_33:
[----:B------:R-:W-:Y:S04]  /*1cb0*/  BSSY.RECONVERGENT B0, `(.L_x_35) ;  /* 0x0000016000007945 */ /* 0x000fe80003800200 */
[----:B------:R-:W-:Y:S05]  /*1cc0*/  @P3 BRA `(.L_x_36) ;  /* 0x0000000000503947 */ /* 0x000fea0003800000 */
[----:B------:R-:W-:Y:S01]  /*1cd0*/  LOP3.LUT R14, R14, 0xffff, RZ, 0xc0, !PT ;  /* 0x0000ffff0e0e7812 */ /* 0x000fe200078ec0ff */
[----:B0-----:R-:W-:-:S04]  /*1ce0*/  IMAD.IADD R11, R4, 0x1, R13 ;  /* 0x00000001040b7824 */ /* 0x001fc800078e020d */
[----:B----4-:R-:W-:-:S05]  /*1cf0*/  IMAD.IADD R16, R5, 0x1, R14 ;  /* 0x0000000105107824 */ /* 0x010fca00078e020e */
[----:B------:R-:W-:-:S04]  /*1d00*/  VIMNMX.U32 R10, PT, PT, R11, R16, !PT ;  /* 0x000000100b0a7248 */ /* 0x000fc80007fe0000 */
[----:B------:R-:W-:-:S13]  /*1d10*/  ISETP.GT.U32.AND P2, PT, R10, 0xc7, PT ;  /* 0x000000c70a00780c */ /* 0x000fda0003f44070 */
[----:B------:R-:W-:Y:S05]  /*1d20*/  @P2 BRA `(.L_x_36) ;  /* 0x0000000000382947 */ /* 0x000fea0003800000 */
[----:B------:R-:W-:Y:S02]  /*1d30*/  IMAD R13, R13, 0x370, R6 ;  /* 0x000003700d0d7824 */ /* 0x000fe400078e0206 */
[----:B------:R-:W-:-:S04]  /*1d40*/  IMAD.WIDE.U32 R10, R11, 0xfa0, R2 ;  /* 0x00000fa00b0a7825 */ /* 0x000fc800078e0002 */
[----:B------:R-:W-:Y:S02]  /*1d50*/  IMAD R13, R14, 0x14, R13 ;  /* 0x000000140e0d7824 */ /* 0x000fe400078e020d */
[----:B------:R-:W-:-:S03]  /*1d60*/  IMAD.WIDE.U32 R10, R16, 0x14, R10 ;  /* 0x00000014100a7825 */ /* 0x000fc600078e000a */
[----:B------:R-:W0:Y:S04]  /*1d70*/  LDS R15, [R13] ;  /* 0x000000000d0f7984 */ /* 0x000e280000000800 */
        /* <DEDUP_REMOVED lines=9> */
.L_x_36:
[----:B------:R-:W-:Y:S05]  /*1e10*/  BSYNC.RECONVERGENT B0 ;  /* 0x0000000000007941 */ /* 0x000fea0003800200 */
.L_x_35:
[----:B------:R-:W-:Y:S04]  /*1e20*/  BSSY.RECONVERGENT B0, `(.L_x_37) ;  /* 0x0000016000007945 */ /* 0x000fe80003800200 */
[----:B------:R-:W-:Y:S05]  /*1e30*/  @P1 BRA `(.L_x_38) ;  /* 0x0000000000501947 */ /* 0x000fea0003800000 */
[----:B------:R-:W-:Y:S02]  /*1e40*/  LOP3.LUT R12, R12, 0xffff, RZ, 0xc0, !PT ;  /* 0x0000ffff0c0c7812 */ /* 0x000fe400078ec0ff */
[----:B0-----:R-:W-:-:S03]  /*1e50*/  IADD3 R11, PT, PT, R4, R9, RZ ;  /* 0x00000009040b7210 */ /* 0x001fc60007ffe0ff */
[----:B------:R-:W-:-:S05]  /*1e60*/  IMAD.IADD R14, R5, 0x1, R12 ;  /* 0x00000001050e7824 */ /* 0x000fca00078e020c */
        /* <DEDUP_REMOVED lines=11> */
[----:B----4-:R-:W4:Y:S04]  /*1f20*/  LDS R21, [R9+0x10] ;  /* 0x0000100009157984 */ /* 0x010f280000000800 */
[----:B0-----:R0:W-:Y:S04]  /*1f30*/  REDG.E.MIN.S32.STRONG.GPU desc[UR6][R10.64], R13 ;  /* 0x0000000d0a00798e */ /* 0x0011e8000c92e306 */
[----:B-1----:R0:W-:Y:S04]  /*1f40*/  REDG.E.MIN.S32.STRONG.GPU desc[UR6][R10.64+0x4], R15 ;  /* 0x0000040f0a00798e */ /* 0x0021e8000c92e306 */
[----:B--2---:R0:W-:Y:S04]  /*1f50*/  REDG.E.MIN.S32.STRONG.GPU desc[UR6][R10.64+0x8], R17 ;  /* 0x000008110a00798e */ /* 0x0041e8000c92e306 */
[----:B---3--:R0:W-:Y:S04]  /*1f60*/  REDG.E.MIN.S32.STRONG.GPU desc[UR6][R10.64+0xc], R19 ;  /* 0x00000c130a00798e */ /* 0x0081e8000c92e306 */
[----:B----4-:R0:W-:Y:S02]  /*1f70*/  REDG.E.MIN.S32.STRONG.GPU desc[UR6][R10.64+0x10], R21 ;  /* 0x000010150a00798e */ /* 0x0101e4000c92e306 */
.L_x_38:
[----:B------:R-:W-:Y:S05]  /*1f80*/  BSYNC.RECONVERGENT B0 ;  /* 0x0000000000007941 */ /* 0x000fea0003800200 */
.L_x_37:
[----:B------:R-:W-:Y:S05]  /*1f90*/  @!P0 EXIT ;  /* 0x000000000000894d */ /* 0x000fea0003800000 */
[----:B------:R-:W-:Y:S01]  /*1fa0*/  VIADD R8, R8, 0x120 ;  /* 0x0000012008087836 */ /* 0x000fe20000000000 */
[----:B------:R-:W-:Y:S04]  /*1fb0*/  BSSY.RECONVERGENT B0, `(.L_x_39) ;  /* 0x000001f000007945 */ /* 0x000fe80003800200 */
[C---:B------:R-:W-:Y:S02]  /*1fc0*/  LOP3.LUT R9, R8.reuse, 0xffff, RZ, 0xc0, !PT ;  /* 0x0000ffff08097812 */ /* 0x040fe400078ec0ff */
[----:B------:R-:W-:-:S03]  /*1fd0*/  ISETP.GT.U32.AND P0, PT, R8, 0x78f, PT ;  /* 0x0000078f0800780c */ /* 0x000fc60003f04070 */
[----:B------:R-:W-:-:S05]  /*1fe0*/  IMAD R9, R9, 0xba2f, RZ ;  /* 0x0000ba2f09097824 */ /* 0x000fca00078e02ff */
[----:B0-----:R-:W-:-:S04]  /*1ff0*/  SHF.R.U32.HI R11, RZ, 0x15, R9 ;  /* 0x00000015ff0b7819 */ /* 0x001fc80000011609 */
[----:B------:R-:W-:-:S05]  /*2000*/  PRMT R9, R11, 0x9910, RZ ;  /* 0x000099100b097816 */ /* 0x000fca00000000ff */
[----:B------:R-:W-:-:S05]  /*2010*/  IMAD R9, R9, 0x2c, RZ ;  /* 0x0000002c09097824 */ /* 0x000fca00078e02ff */
[----:B------:R-:W-:-:S04]  /*2020*/  IADD3 R9, PT, PT, RZ, -R9, RZ ;  /* 0x80000009ff097210 */ /* 0x000fc80007ffe0ff */
[----:B------:R-:W-:-:S05]  /*2030*/  PRMT R9, R9, 0x7710, RZ ;  /* 0x0000771009097816 */ /* 0x000fca00000000ff */
[----:B------:R-:W-:Y:S01]  /*2040*/  IMAD.IADD R8, R8, 0x1, R9 ;  /* 0x0000000108087824 */ /* 0x000fe200078e0209 */
[----:B------:R-:W-:Y:S06]  /*2050*/  @P0 BRA `(.L_x_40) ;  /* 0x0000000000500947 */ /* 0x000fec0003800000 */
[----:B------:R-:W-:Y:S01]  /*2060*/  LOP3.LUT R10, R8, 0xffff, RZ, 0xc0, !PT ;  /* 0x0000ffff080a7812 */ /* 0x000fe200078ec0ff */
[----:B------:R-:W-:-:S03]  /*2070*/  IMAD.IADD R9, R4, 0x1, R11 ;  /* 0x0000000104097824 */ /* 0x000fc600078e020b */
[----:B------:R-:W-:-:S04]  /*2080*/  IADD3 R12, PT, PT, R5, R10, RZ ;  /* 0x0000000a050c7210 */ /* 0x000fc80007ffe0ff */
[----:B------:R-:W-:-:S04]  /*2090*/  VIMNMX.U32 R8, PT, PT, R9, R12, !PT ;  /* 0x0000000c09087248 */ /* 0x000fc80007fe0000 */
[----:B------:R-:W-:-:S13]  /*20a0*/  ISETP.GT.U32.AND P0, PT, R8, 0xc7, PT ;  /* 0x000000c70800780c */ /* 0x000fda0003f04070 */
[----:B------:R-:W-:Y:S05]  /*20b0*/  @P0 BRA `(.L_x_40) ;  /* 0x0000000000380947 */ /* 0x000fea0003800000 */
[----:B------:R-:W-:-:S04]  /*20c0*/  IMAD R8, R11, 0x370, R6 ;  /* 0x000003700b087824 */ /* 0x000fc800078e0206 */
[----:B------:R-:W-:Y:S02]  /*20d0*/  IMAD R10, R10, 0x14, R8 ;  /* 0x000000140a0a7824 */ /* 0x000fe400078e0208 */
[----:B------:R-:W-:-:S03]  /*20e0*/  IMAD.WIDE.U32 R8, R9, 0xfa0, R2 ;  /* 0x00000fa009087825 */ /* 0x000fc600078e0002 */
[----:B------:R-:W0:Y:S01]  /*20f0*/  LDS R11, [R10] ;  /* 0x000000000a0b7984 */ /* 0x000e220000000800 */
[----:B------:R-:W-:-:S03]  /*2100*/  IMAD.WIDE.U32 R8, R12, 0x14, R8 ;  /* 0x000000140c087825 */ /* 0x000fc600078e0008 */
[----:B------:R-:W1:Y:S04]  /*2110*/  LDS R13, [R10+0x4] ;  /* 0x000004000a0d7984 */ /* 0x000e680000000800 */
[----:B------:R-:W2:Y:S04]  /*2120*/  LDS R15, [R10+0x8] ;  /* 0x000008000a0f7984 */ /* 0x000ea80000000800 */
[----:B------:R-:W3:Y:S04]  /*2130*/  LDS R17, [R10+0xc] ;  /* 0x00000c000a117984 */ /* 0x000ee80000000800 */
[----:B------:R-:W5:Y:S04]  /*2140*/  LDS R19, [R10+0x10] ;  /* 0x000010000a137984 */ /* 0x000f680000000800 */
[----:B0-----:R0:W-:Y:S04]  /*2150*/  REDG.E.MIN.S32.STRONG.GPU desc[UR6][R8.64], R11 ;  /* 0x0000000b0800798e */ /* 0x0011e8000c92e306 */
[----:B-1----:R0:W-:Y:S04]  /*2160*/  REDG.E.MIN.S32.STRONG.GPU desc[UR6][R8.64+0x4], R13 ;  /* 0x0000040d0800798e */ /* 0x0021e8000c92e306 */
[----:B--2---:R0:W-:Y:S04]  /*2170*/  REDG.E.MIN.S32.STRONG.GPU desc[UR6][R8.64+0x8], R15 ;  /* 0x0000080f0800798e */ /* 0x0041e8000c92e306 */
[----:B---3--:R0:W-:Y:S04]  /*2180*/  REDG.E.MIN.S32.STRONG.GPU desc[UR6][R8.64+0xc], R17 ;  /* 0x00000c110800798e */ /* 0x0081e8000c92e306 */
[----:B-----5:R0:W-:Y:S02]  /*2190*/  REDG.E.MIN.S32.STRONG.GPU desc[UR6][R8.64+0x10], R19 ;  /* 0x000010130800798e */ /* 0x0201e4000c92e306 */
.L_x_40:
[----:B------:R-:W-:Y:S05]  /*21a0*/  BSYNC.RECONVERGENT B0 ;  /* 0x0000000000007941 */ /* 0x000fea0003800200 */
.L_x_39:
[----:B------:R-:W-:Y:S01]  /*21b0*/  VIADD R7, R7, 0x4 ;  /* 0x0000000407077836 */ /* 0x000fe20000000000 */
[----:B------:R-:W-:Y:S06]  /*21c0*/  BRA `(.L_x_41) ;  /* 0xfffffff400e07947 */ /* 0x000fec000383ffff */
.L_x_42:
[----:B------:R-:W-:-:S00]  /*21d0*/  BRA `(.L_x_42) ;  /* 0xfffffffc00fc7947 */ /* 0x000fc0000383ffff */
[----:B------:R-:W-:-:S00]  /*21e0*/  NOP ;  /* 0x0000000000007918 */ /* 0x000fc00000000000 */
        /* <DEDUP_REMOVED lines=9> */
.L_x_43:


//--------------------- .nv.shared._Z22computeDistanceToStoreP10ZoningPlanP11DistanceMap --------------------------
	.section	.nv.shared._Z22computeDistanceToStoreP10ZoningPlanP11DistanceMap,"aw",@nobits
	.sectionflags	@""
	.align	4
.nv.shared._Z22computeDistanceToStoreP10ZoningPlanP11DistanceMap:
	.zero		49352


//--------------------- .nv.shared.reserved.0     --------------------------
	.section	.nv.shared.reserved.0,"aw",@nobits
	.weak		__nv_reservedSMEM_offset_0_alias
	.size		__nv_reservedSMEM_offset_0_alias, 0, 64
	.other		__nv_reservedSMEM_offset_0_alias,@"STO_CUDA_RESERVED_SHARED STV_DEFAULT"
__nv_reservedSMEM_offset_0_alias:
	.zero		0
	.zero		64


//--------------------- .nv.constant0._Z22computeDistanceToStoreP10ZoningPlanP11DistanceMap --------------------------
	.section	.nv.constant0._Z22computeDistanceToStoreP10ZoningPlanP11DistanceMap,"a",@progbits
	.sectionflags	@""
	.align	4
.nv.constant0._Z22computeDistanceToStoreP10ZoningPlanP11DistanceMap:
	.zero		912


//--------------------- SYMBOLS --------------------------

	.type		.nv.reservedSmem.offset0,@object
	.size		.nv.reservedSmem.offset0,0x4
	.type		.nv.reservedSmem.cap,@object
	.size		.nv.reservedSmem.cap,0x4
